	.target	sm_90a

	.elftype	@"ET_EXEC"


//--------------------- .note.nv.tkinfo           --------------------------
	.section	.note.nv.tkinfo,"",@"SHT_NOTE"
	.sectionflags	@"SHF_NOTE_NV_TKINFO"
	.tkinfo
        /*0018*/ 	.word	0x00000002
        /*0030*/ 	.string	""
        /*0030*/ 	.string	"ptxas"
        /*0030*/ 	.string	"Cuda compilation tools, release 13.0, V13.0.88"
        /*0030*/ 	.string	"Build cuda_13.0.r13.0/compiler.36424714_0"
        /*0030*/ 	.string	"-arch sm_90a -m 64 "



//--------------------- .note.nv.cuinfo           --------------------------
	.section	.note.nv.cuinfo,"",@"SHT_NOTE"
	.sectionflags	@"SHF_NOTE_NV_CUINFO"
        /*0018*/ 	.short	0x0002
        /*001a*/ 	.short	0x005a
        /*001c*/ 	.short	0x0082
	.zero		2


//--------------------- .nv.info                  --------------------------
	.section	.nv.info,"",@"SHT_CUDA_INFO"
	.align	4


	//----- nvinfo : EIATTR_REGCOUNT
	.align		4
        /*0000*/ 	.byte	0x04, 0x2f
        /*0002*/ 	.short	(.L_16 - .L_15)
	.align		4
.L_15:
        /*0004*/ 	.word	index@(_ZN7cutlass13device_kernelINS_4gemm6kernel13GemmUniversalIN4cute5tupleIJiiiiEEENS1_10collective13CollectiveMmaINS1_39MainloopSm90TmaGmmaRmemAWarpSpecializedILi5ENS5_IJNS4_1CILi1EEESB_SB_EEENS1_32KernelTmaWarpSpecializedPingpongEEENS5_IJNSA_ILi64EEENSA_ILi256EEENSA_ILi128EEEEEENS_12float_e4m3_tENS5_IJSB_llEEENS_12float_e5m2_tENS5_IJlSB_lEEENS4_8TiledMMAINS4_8MMA_AtomIJNS4_4SM904GMMA31MMA_64x256x32_F32E4M3E5M2_RS_TNILNSQ_7ScaleInE1ELSS_1EEEEEENS4_6LayoutISC_NS5_IJNSA_ILi0EEESW_SW_EEEEENS5_IJNS4_10UnderscoreESZ_SZ_EEEEENS4_13SM90_TMA_LOADENS4_14ComposedLayoutINS4_7SwizzleILi2ELi4ELi3EEENS4_18smem_ptr_flag_bitsILi8EEENSV_INS5_IJSF_NSA_ILi8EEEEEENS5_IJSB_SF_EEEEEEENS4_9Copy_AtomIJNS4_39AutoVectorizingCopyWithAssumedAlignmentILi128EEESJ_EEENS4_8identityES12_NS13_INS14_ILi3ELi4ELi3EEES17_NSV_INS5_IJS18_SH_EEENS5_IJSH_SB_EEEEEEEvS1H_EENS_8epilogue10collective6detail29Sm90TmaWarpSpecializedAdapterINS1P_15DefaultEpilogueISJ_SM_SM_NS1O_6thread17LinearCombinationISJ_Li1EffLNS1T_9ScaleType4KindE0ELNS_15FloatRoundStyleE2ESJ_EENS1_15EpilogueDefaultEEEEEvvEEEEvNT_6ParamsE)
        /*0008*/ 	.word	0x000000a8


	//----- nvinfo : EIATTR_FRAME_SIZE
	.align		4
.L_16:
        /*000c*/ 	.byte	0x04, 0x11
        /*000e*/ 	.short	(.L_18 - .L_17)
	.align		4
.L_17:
        /*0010*/ 	.word	index@(_ZN7cutlass13device_kernelINS_4gemm6kernel13GemmUniversalIN4cute5tupleIJiiiiEEENS1_10collective13CollectiveMmaINS1_39MainloopSm90TmaGmmaRmemAWarpSpecializedILi5ENS5_IJNS4_1CILi1EEESB_SB_EEENS1_32KernelTmaWarpSpecializedPingpongEEENS5_IJNSA_ILi64EEENSA_ILi256EEENSA_ILi128EEEEEENS_12float_e4m3_tENS5_IJSB_llEEENS_12float_e5m2_tENS5_IJlSB_lEEENS4_8TiledMMAINS4_8MMA_AtomIJNS4_4SM904GMMA31MMA_64x256x32_F32E4M3E5M2_RS_TNILNSQ_7ScaleInE1ELSS_1EEEEEENS4_6LayoutISC_NS5_IJNSA_ILi0EEESW_SW_EEEEENS5_IJNS4_10UnderscoreESZ_SZ_EEEEENS4_13SM90_TMA_LOADENS4_14ComposedLayoutINS4_7SwizzleILi2ELi4ELi3EEENS4_18smem_ptr_flag_bitsILi8EEENSV_INS5_IJSF_NSA_ILi8EEEEEENS5_IJSB_SF_EEEEEEENS4_9Copy_AtomIJNS4_39AutoVectorizingCopyWithAssumedAlignmentILi128EEESJ_EEENS4_8identityES12_NS13_INS14_ILi3ELi4ELi3EEES17_NSV_INS5_IJS18_SH_EEENS5_IJSH_SB_EEEEEEEvS1H_EENS_8epilogue10collective6detail29Sm90TmaWarpSpecializedAdapterINS1P_15DefaultEpilogueISJ_SM_SM_NS1O_6thread17LinearCombinationISJ_Li1EffLNS1T_9ScaleType4KindE0ELNS_15FloatRoundStyleE2ESJ_EENS1_15EpilogueDefaultEEEEEvvEEEEvNT_6ParamsE)
        /*0014*/ 	.word	0x00000000


	//----- nvinfo : EIATTR_MIN_STACK_SIZE
	.align		4
.L_18:
        /*0018*/ 	.byte	0x04, 0x12
        /*001a*/ 	.short	(.L_20 - .L_19)
	.align		4
.L_19:
        /*001c*/ 	.word	index@(_ZN7cutlass13device_kernelINS_4gemm6kernel13GemmUniversalIN4cute5tupleIJiiiiEEENS1_10collective13CollectiveMmaINS1_39MainloopSm90TmaGmmaRmemAWarpSpecializedILi5ENS5_IJNS4_1CILi1EEESB_SB_EEENS1_32KernelTmaWarpSpecializedPingpongEEENS5_IJNSA_ILi64EEENSA_ILi256EEENSA_ILi128EEEEEENS_12float_e4m3_tENS5_IJSB_llEEENS_12float_e5m2_tENS5_IJlSB_lEEENS4_8TiledMMAINS4_8MMA_AtomIJNS4_4SM904GMMA31MMA_64x256x32_F32E4M3E5M2_RS_TNILNSQ_7ScaleInE1ELSS_1EEEEEENS4_6LayoutISC_NS5_IJNSA_ILi0EEESW_SW_EEEEENS5_IJNS4_10UnderscoreESZ_SZ_EEEEENS4_13SM90_TMA_LOADENS4_14ComposedLayoutINS4_7SwizzleILi2ELi4ELi3EEENS4_18smem_ptr_flag_bitsILi8EEENSV_INS5_IJSF_NSA_ILi8EEEEEENS5_IJSB_SF_EEEEEEENS4_9Copy_AtomIJNS4_39AutoVectorizingCopyWithAssumedAlignmentILi128EEESJ_EEENS4_8identityES12_NS13_INS14_ILi3ELi4ELi3EEES17_NSV_INS5_IJS18_SH_EEENS5_IJSH_SB_EEEEEEEvS1H_EENS_8epilogue10collective6detail29Sm90TmaWarpSpecializedAdapterINS1P_15DefaultEpilogueISJ_SM_SM_NS1O_6thread17LinearCombinationISJ_Li1EffLNS1T_9ScaleType4KindE0ELNS_15FloatRoundStyleE2ESJ_EENS1_15EpilogueDefaultEEEEEvvEEEEvNT_6ParamsE)
        /*0020*/ 	.word	0x00000000
.L_20:


//--------------------- .nv.compat                --------------------------
	.section	.nv.compat,"",@"SHT_CUDA_COMPAT_INFO"
	.align	4
        /*0000*/ 	.byte	0x02, 0x09, 0x01, 0x00, 0x02, 0x02, 0x04, 0x00, 0x02, 0x05, 0x05, 0x00, 0x03, 0x07, 0x01, 0x01
        /*0010*/ 	.byte	0x02, 0x03, 0x01, 0x00, 0x02, 0x06, 0x01, 0x00, 0x04, 0x0b, 0x08, 0x00, 0x00, 0x00, 0x00, 0x00
        /*0020*/ 	.byte	0x00, 0x00, 0x00, 0x00


//--------------------- .nv.info._ZN7cutlass13device_kernelINS_4gemm6kernel13GemmUniversalIN4cute5tupleIJiiiiEEENS1_10collective13CollectiveMmaINS1_39MainloopSm90TmaGmmaRmemAWarpSpecializedILi5ENS5_IJNS4_1CILi1EEESB_SB_EEENS1_32KernelTmaWarpSpecializedPingpongEEENS5_IJNSA_ILi64EEENSA_ILi256EEENSA_ILi128EEEEEENS_12float_e4m3_tENS5_IJSB_llEEENS_12float_e5m2_tENS5_IJlSB_lEEENS4_8TiledMMAINS4_8MMA_AtomIJNS4_4SM904GMMA31MMA_64x256x32_F32E4M3E5M2_RS_TNILNSQ_7ScaleInE1ELSS_1EEEEEENS4_6LayoutISC_NS5_IJNSA_ILi0EEESW_SW_EEEEENS5_IJNS4_10UnderscoreESZ_SZ_EEEEENS4_13SM90_TMA_LOADENS4_14ComposedLayoutINS4_7SwizzleILi2ELi4ELi3EEENS4_18smem_ptr_flag_bitsILi8EEENSV_INS5_IJSF_NSA_ILi8EEEEEENS5_IJSB_SF_EEEEEEENS4_9Copy_AtomIJNS4_39AutoVectorizingCopyWithAssumedAlignmentILi128EEESJ_EEENS4_8identityES12_NS13_INS14_ILi3ELi4ELi3EEES17_NSV_INS5_IJS18_SH_EEENS5_IJSH_SB_EEEEEEEvS1H_EENS_8epilogue10collective6detail29Sm90TmaWarpSpecializedAdapterINS1P_15DefaultEpilogueISJ_SM_SM_NS1O_6thread17LinearCombinationISJ_Li1EffLNS1T_9ScaleType4KindE0ELNS_15FloatRoundStyleE2ESJ_EENS1_15EpilogueDefaultEEEEEvvEEEEvNT_6ParamsE --------------------------
	.section	.nv.info._ZN7cutlass13device_kernelINS_4gemm6kernel13GemmUniversalIN4cute5tupleIJiiiiEEENS1_10collective13CollectiveMmaINS1_39MainloopSm90TmaGmmaRmemAWarpSpecializedILi5ENS5_IJNS4_1CILi1EEESB_SB_EEENS1_32KernelTmaWarpSpecializedPingpongEEENS5_IJNSA_ILi64EEENSA_ILi256EEENSA_ILi128EEEEEENS_12float_e4m3_tENS5_IJSB_llEEENS_12float_e5m2_tENS5_IJlSB_lEEENS4_8TiledMMAINS4_8MMA_AtomIJNS4_4SM904GMMA31MMA_64x256x32_F32E4M3E5M2_RS_TNILNSQ_7ScaleInE1ELSS_1EEEEEENS4_6LayoutISC_NS5_IJNSA_ILi0EEESW_SW_EEEEENS5_IJNS4_10UnderscoreESZ_SZ_EEEEENS4_13SM90_TMA_LOADENS4_14ComposedLayoutINS4_7SwizzleILi2ELi4ELi3EEENS4_18smem_ptr_flag_bitsILi8EEENSV_INS5_IJSF_NSA_ILi8EEEEEENS5_IJSB_SF_EEEEEEENS4_9Copy_AtomIJNS4_39AutoVectorizingCopyWithAssumedAlignmentILi128EEESJ_EEENS4_8identityES12_NS13_INS14_ILi3ELi4ELi3EEES17_NSV_INS5_IJS18_SH_EEENS5_IJSH_SB_EEEEEEEvS1H_EENS_8epilogue10collective6detail29Sm90TmaWarpSpecializedAdapterINS1P_15DefaultEpilogueISJ_SM_SM_NS1O_6thread17LinearCombinationISJ_Li1EffLNS1T_9ScaleType4KindE0ELNS_15FloatRoundStyleE2ESJ_EENS1_15EpilogueDefaultEEEEEvvEEEEvNT_6ParamsE,"",@"SHT_CUDA_INFO"
	.sectionflags	@""
	.align	4


	//----- nvinfo : EIATTR_CUDA_API_VERSION
	.align		4
        /*0000*/ 	.byte	0x04, 0x37
        /*0002*/ 	.short	(.L_22 - .L_21)
.L_21:
        /*0004*/ 	.word	0x00000082


	//----- nvinfo : EIATTR_KPARAM_INFO
	.align		4
.L_22:
        /*0008*/ 	.byte	0x04, 0x17
        /*000a*/ 	.short	(.L_24 - .L_23)
.L_23:
        /*000c*/ 	.word	0x00000000
        /*0010*/ 	.short	0x0000
        /*0012*/ 	.short	0x0070
        /*0014*/ 	.byte	0x00, 0xf0, 0x01, 0x10


	//----- nvinfo : EIATTR_SPARSE_MMA_MASK
	.align		4
.L_24:
        /*0018*/ 	.byte	0x03, 0x50
        /*001a*/ 	.short	0x0000


	//----- nvinfo : EIATTR_MAXREG_COUNT
	.align		4
        /*001c*/ 	.byte	0x03, 0x1b
        /*001e*/ 	.short	0x00a8


	//----- nvinfo : EIATTR_NUM_BARRIERS
	.align		4
        /*0020*/ 	.byte	0x02, 0x4c
        /*0022*/ 	.byte	0x01
	.zero		1


	//----- nvinfo : EIATTR_EXTERNS
	.align		4
        /*0024*/ 	.byte	0x04, 0x0f
        /*0026*/ 	.short	(.L_26 - .L_25)


	//   ....[0]....
	.align		4
.L_25:
        /*0028*/ 	.word	index@(__assertfail)


	//----- nvinfo : EIATTR_MERCURY_ISA_VERSION
	.align		4
.L_26:
        /*002c*/ 	.byte	0x03, 0x5f
        /*002e*/ 	.short	0x0101


	//----- nvinfo : EIATTR_INT_WARP_WIDE_INSTR_OFFSETS
	.align		4
        /*0030*/ 	.byte	0x04, 0x31
        /*0032*/ 	.short	(.L_28 - .L_27)


	//   ....[0]....
.L_27:
        /*0034*/ 	.word	0x000004b0


	//   ....[1]....
        /*0038*/ 	.word	0x000004c0


	//   ....[2]....
        /*003c*/ 	.word	0x00000530


	//   ....[3]....
        /*0040*/ 	.word	0x00000540


	//   ....[4]....
        /*0044*/ 	.word	0x00000550


	//   ....[5]....
        /*0048*/ 	.word	0x00000570


	//   ....[6]....
        /*004c*/ 	.word	0x000005d0


	//   ....[7]....
        /*0050*/ 	.word	0x000005f0


	//----- nvinfo : EIATTR_COOP_GROUP_MASK_REGIDS
	.align		4
.L_28:
        /*0054*/ 	.byte	0x04, 0x29
        /*0056*/ 	.short	(.L_30 - .L_29)


	//   ....[0]....
.L_29:
        /*0058*/ 	.word	0xffffffff


	//   ....[1]....
        /*005c*/ 	.word	0xffffffff


	//   ....[2]....
        /*0060*/ 	.word	0xffffffff


	//   ....[3]....
        /*0064*/ 	.word	0xffffffff


	//   ....[4]....
        /*0068*/ 	.word	0xffffffff


	//   ....[5]....
        /*006c*/ 	.word	0xffffffff


	//   ....[6]....
        /*0070*/ 	.word	0x0500000f


	//----- nvinfo : EIATTR_COOP_GROUP_INSTR_OFFSETS
	.align		4
.L_30:
        /*0074*/ 	.byte	0x04, 0x28
        /*0076*/ 	.short	(.L_32 - .L_31)


	//   ....[0]....
.L_31:
        /*0078*/ 	.word	0x00000050


	//   ....[1]....
        /*007c*/ 	.word	0x00000080


	//   ....[2]....
        /*0080*/ 	.word	0x00000180


	//   ....[3]....
        /*0084*/ 	.word	0x000003b0


	//   ....[4]....
        /*0088*/ 	.word	0x000003f0


	//   ....[5]....
        /*008c*/ 	.word	0x00000430


	//   ....[6]....
        /*0090*/ 	.word	0x0000e140


	//----- nvinfo : EIATTR_REG_RECONFIG
	.align		4
.L_32:
        /*0094*/ 	.byte	0x01, 0x54
	.zero		2


	//----- nvinfo : EIATTR_SYSCALL_OFFSETS
	.align		4
        /*0098*/ 	.byte	0x04, 0x46
        /*009a*/ 	.short	(.L_34 - .L_33)


	//   ....[0]....
.L_33:
        /*009c*/ 	.word	0x00001670


	//   ....[1]....
        /*00a0*/ 	.word	0x000017b0


	//   ....[2]....
        /*00a4*/ 	.word	0x000018a0


	//   ....[3]....
        /*00a8*/ 	.word	0x0000d100


	//   ....[4]....
        /*00ac*/ 	.word	0x0000d230


	//----- nvinfo : EIATTR_MBARRIER_INSTR_OFFSETS
	.align		4
.L_34:
        /*00b0*/ 	.byte	0x04, 0x39
        /*00b2*/ 	.short	(.L_36 - .L_35)


	//   ....[0]....
.L_35:
        /*00b4*/ 	.word	0x00000300
        /*00b8*/ 	.word	0x000000ff
        /*00bc*/ 	.word	0x00000000
        /*00c0*/ 	.short	0x0100
        /*00c2*/ 	.byte	0x05
	.zero		1


	//   ....[1]....
        /*00c4*/ 	.word	0x00000310
        /*00c8*/ 	.word	0x000000ff
        /*00cc*/ 	.word	0x00000028
        /*00d0*/ 	.short	0x0100
        /*00d2*/ 	.byte	0x05
	.zero		1


	//   ....[2]....
        /*00d4*/ 	.word	0x00000320
        /*00d8*/ 	.word	0x000000ff
        /*00dc*/ 	.word	0x00000008
        /*00e0*/ 	.short	0x0100
        /*00e2*/ 	.byte	0x05
	.zero		1


	//   ....[3]....
        /*00e4*/ 	.word	0x00000330
        /*00e8*/ 	.word	0x000000ff
        /*00ec*/ 	.word	0x00000030
        /*00f0*/ 	.short	0x0100
        /*00f2*/ 	.byte	0x05
	.zero		1


	//   ....[4]....
        /*00f4*/ 	.word	0x00000340
        /*00f8*/ 	.word	0x000000ff
        /*00fc*/ 	.word	0x00000010
        /*0100*/ 	.short	0x0100
        /*0102*/ 	.byte	0x05
	.zero		1


	//   ....[5]....
        /*0104*/ 	.word	0x00000350
        /*0108*/ 	.word	0x000000ff
        /*010c*/ 	.word	0x00000038
        /*0110*/ 	.short	0x0100
        /*0112*/ 	.byte	0x05
	.zero		1


	//   ....[6]....
        /*0114*/ 	.word	0x00000360
        /*0118*/ 	.word	0x000000ff
        /*011c*/ 	.word	0x00000018
        /*0120*/ 	.short	0x0100
        /*0122*/ 	.byte	0x05
	.zero		1


	//   ....[7]....
        /*0124*/ 	.word	0x00000370
        /*0128*/ 	.word	0x000000ff
        /*012c*/ 	.word	0x00000040
        /*0130*/ 	.short	0x0100
        /*0132*/ 	.byte	0x05
	.zero		1


	//   ....[8]....
        /*0134*/ 	.word	0x00000380
        /*0138*/ 	.word	0x000000ff
        /*013c*/ 	.word	0x00000020
        /*0140*/ 	.short	0x0100
        /*0142*/ 	.byte	0x05
	.zero		1


	//   ....[9]....
        /*0144*/ 	.word	0x00000390
        /*0148*/ 	.word	0x000000ff
        /*014c*/ 	.word	0x00000048
        /*0150*/ 	.short	0x0100
        /*0152*/ 	.byte	0x05
	.zero		1


	//   ....[10]....
        /*0154*/ 	.word	0x00000610
        /*0158*/ 	.word	0x000000ff
        /*015c*/ 	.word	0x00000080
        /*0160*/ 	.short	0x0100
        /*0162*/ 	.byte	0x05
	.zero		1


	//   ....[11]....
        /*0164*/ 	.word	0x00000620
        /*0168*/ 	.word	0x000000ff
        /*016c*/ 	.word	0x00000088
        /*0170*/ 	.short	0x0100
        /*0172*/ 	.byte	0x05
	.zero		1


	//   ....[12]....
        /*0174*/ 	.word	0x00000670
        /*0178*/ 	.word	0x000000ff
        /*017c*/ 	.word	0x00000060
        /*0180*/ 	.short	0x0100
        /*0182*/ 	.byte	0x0a
	.zero		1


	//   ....[13]....
        /*0184*/ 	.word	0x00000690
        /*0188*/ 	.word	0x000000ff
        /*018c*/ 	.word	0x00000068
        /*0190*/ 	.short	0x0100
        /*0192*/ 	.byte	0x0a
	.zero		1


	//   ....[14]....
        /*0194*/ 	.word	0x000006a0
        /*0198*/ 	.word	0x000000ff
        /*019c*/ 	.word	0x00000070
        /*01a0*/ 	.short	0x0100
        /*01a2*/ 	.byte	0x0a
	.zero		1


	//   ....[15]....
        /*01a4*/ 	.word	0x000006b0
        /*01a8*/ 	.word	0x000000ff
        /*01ac*/ 	.word	0x00000078
        /*01b0*/ 	.short	0x0100
        /*01b2*/ 	.byte	0x0a
	.zero		1


	//   ....[16]....
        /*01b4*/ 	.word	0x00001520
        /*01b8*/ 	.word	0x000000a8
        /*01bc*/ 	.word	0x00000000
        /*01c0*/ 	.short	0x010a
        /*01c2*/ 	.byte	0x2a
	.zero		1


	//   ....[17]....
        /*01c4*/ 	.word	0x00001960
        /*01c8*/ 	.word	0x00000003
        /*01cc*/ 	.word	0x00000000
        /*01d0*/ 	.short	0x010a
        /*01d2*/ 	.byte	0x3f
	.zero		1


	//   ....[18]....
        /*01d4*/ 	.word	0x000019a0
        /*01d8*/ 	.word	0x00000003
        /*01dc*/ 	.word	0x00000000
        /*01e0*/ 	.short	0x010a
        /*01e2*/ 	.byte	0x3f
	.zero		1


	//   ....[19]....
        /*01e4*/ 	.word	0x00001ab0
        /*01e8*/ 	.word	0x00000003
        /*01ec*/ 	.word	0x00000000
        /*01f0*/ 	.short	0x010a
        /*01f2*/ 	.byte	0x3f
	.zero		1


	//   ....[20]....
        /*01f4*/ 	.word	0x00002400
        /*01f8*/ 	.word	0x00000003
        /*01fc*/ 	.word	0x00000000
        /*0200*/ 	.short	0x010a
        /*0202*/ 	.byte	0x3f
	.zero		1


	//   ....[21]....
        /*0204*/ 	.word	0x00002720
        /*0208*/ 	.word	0x00000003
        /*020c*/ 	.word	0x00000000
        /*0210*/ 	.short	0x010a
        /*0212*/ 	.byte	0x3f
	.zero		1


	//   ....[22]....
        /*0214*/ 	.word	0x00002be0
        /*0218*/ 	.word	0x000000ff
        /*021c*/ 	.word	0x00000000
        /*0220*/ 	.short	0x0101
        /*0222*/ 	.byte	0x06
	.zero		1


	//   ....[23]....
        /*0224*/ 	.word	0x00002eb0
        /*0228*/ 	.word	0x00000003
        /*022c*/ 	.word	0x00000000
        /*0230*/ 	.short	0x010a
        /*0232*/ 	.byte	0x3f
	.zero		1


	//   ....[24]....
        /*0234*/ 	.word	0x00003650
        /*0238*/ 	.word	0x000000ff
        /*023c*/ 	.word	0x00000000
        /*0240*/ 	.short	0x0101
        /*0242*/ 	.byte	0x04
	.zero		1


	//   ....[25]....
        /*0244*/ 	.word	0x00003930
        /*0248*/ 	.word	0x00000000
        /*024c*/ 	.word	0x00000000
        /*0250*/ 	.short	0x0101
        /*0252*/ 	.byte	0x2c
	.zero		1


	//   ....[26]....
        /*0254*/ 	.word	0x000039f0
        /*0258*/ 	.word	0x000000ff
        /*025c*/ 	.word	0x00000000
        /*0260*/ 	.short	0x0101
        /*0262*/ 	.byte	0x06
	.zero		1


	//   ....[27]....
        /*0264*/ 	.word	0x00003ab0
        /*0268*/ 	.word	0x000000a8
        /*026c*/ 	.word	0x00000010
        /*0270*/ 	.short	0x010a
        /*0272*/ 	.byte	0x2a
	.zero		1


	//   ....[28]....
        /*0274*/ 	.word	0x0000c750
        /*0278*/ 	.word	0x00000004
        /*027c*/ 	.word	0x00000000
        /*0280*/ 	.short	0x0101
        /*0282*/ 	.byte	0x2c
	.zero		1


	//   ....[29]....
        /*0284*/ 	.word	0x0000d300
        /*0288*/ 	.word	0x00000006
        /*028c*/ 	.word	0x00000028
        /*0290*/ 	.short	0x010a
        /*0292*/ 	.byte	0x3f
	.zero		1


	//   ....[30]....
        /*0294*/ 	.word	0x0000d6e0
        /*0298*/ 	.word	0x00000003
        /*029c*/ 	.word	0x00000088
        /*02a0*/ 	.short	0x0101
        /*02a2*/ 	.byte	0x3f
	.zero		1


	//   ....[31]....
        /*02a4*/ 	.word	0x0000de10
        /*02a8*/ 	.word	0x00000005
        /*02ac*/ 	.word	0x00000000
        /*02b0*/ 	.short	0x010a
        /*02b2*/ 	.byte	0x3f
	.zero		1


	//   ....[32]....
        /*02b4*/ 	.word	0x0000de90
        /*02b8*/ 	.word	0x00000007
        /*02bc*/ 	.word	0x00000000
        /*02c0*/ 	.short	0x010a
        /*02c2*/ 	.byte	0x3f
	.zero		1


	//   ....[33]....
        /*02c4*/ 	.word	0x0000df20
        /*02c8*/ 	.word	0x00000008
        /*02cc*/ 	.word	0x00000000
        /*02d0*/ 	.short	0x010a
        /*02d2*/ 	.byte	0x3f
	.zero		1


	//   ....[34]....
        /*02d4*/ 	.word	0x0000dfb0
        /*02d8*/ 	.word	0x0000000b
        /*02dc*/ 	.word	0x00000000
        /*02e0*/ 	.short	0x010a
        /*02e2*/ 	.byte	0x3f
	.zero		1


	//   ....[35]....
        /*02e4*/ 	.word	0x0000e040
        /*02e8*/ 	.word	0x00000003
        /*02ec*/ 	.word	0x00000000
        /*02f0*/ 	.short	0x010a
        /*02f2*/ 	.byte	0x3f
	.zero		1


	//   ....[36]....
        /*02f4*/ 	.word	0x0000e0b0
        /*02f8*/ 	.word	0x00000000
        /*02fc*/ 	.word	0x00000000
        /*0300*/ 	.short	0x010a
        /*0302*/ 	.byte	0x3f
	.zero		1


	//   ....[37]....
        /*0304*/ 	.word	0x0000e170
        /*0308*/ 	.word	0x00000003
        /*030c*/ 	.word	0x00000000
        /*0310*/ 	.short	0x010a
        /*0312*/ 	.byte	0x3f
	.zero		1


	//   ....[38]....
        /*0314*/ 	.word	0x0000e1c0
        /*0318*/ 	.word	0x00000003
        /*031c*/ 	.word	0x00000000
        /*0320*/ 	.short	0x010a
        /*0322*/ 	.byte	0x3f
	.zero		1


	//   ....[39]....
        /*0324*/ 	.word	0x0000e210
        /*0328*/ 	.word	0x00000003
        /*032c*/ 	.word	0x00000000
        /*0330*/ 	.short	0x010a
        /*0332*/ 	.byte	0x3f
	.zero		1


	//   ....[40]....
        /*0334*/ 	.word	0x0000e270
        /*0338*/ 	.word	0x00000000
        /*033c*/ 	.word	0x00000010
        /*0340*/ 	.short	0x010a
        /*0342*/ 	.byte	0x3f
	.zero		1


	//   ....[41]....
        /*0344*/ 	.word	0x0000e340
        /*0348*/ 	.word	0x00000006
        /*034c*/ 	.word	0x00000028
        /*0350*/ 	.short	0x010a
        /*0352*/ 	.byte	0x3f
	.zero		1


	//   ....[42]....
        /*0354*/ 	.word	0x0000e410
        /*0358*/ 	.word	0x00000005
        /*035c*/ 	.word	0x00000000
        /*0360*/ 	.short	0x010a
        /*0362*/ 	.byte	0x3f
	.zero		1


	//   ....[43]....
        /*0364*/ 	.word	0x0000e460
        /*0368*/ 	.word	0x00000007
        /*036c*/ 	.word	0x00000000
        /*0370*/ 	.short	0x010a
        /*0372*/ 	.byte	0x3f
	.zero		1


	//   ....[44]....
        /*0374*/ 	.word	0x0000e4b0
        /*0378*/ 	.word	0x00000008
        /*037c*/ 	.word	0x00000000
        /*0380*/ 	.short	0x010a
        /*0382*/ 	.byte	0x3f
	.zero		1


	//   ....[45]....
        /*0384*/ 	.word	0x0000e500
        /*0388*/ 	.word	0x0000000b
        /*038c*/ 	.word	0x00000000
        /*0390*/ 	.short	0x010a
        /*0392*/ 	.byte	0x3f
	.zero		1


	//----- nvinfo : EIATTR_NUM_MBARRIERS
	.align		4
.L_36:
        /*0394*/ 	.byte	0x03, 0x38
        /*0396*/ 	.short	0x0010


	//----- nvinfo : EIATTR_EXIT_INSTR_OFFSETS
	.align		4
        /*0398*/ 	.byte	0x04, 0x1c
        /*039a*/ 	.short	(.L_38 - .L_37)


	//   ....[0]....
.L_37:
        /*039c*/ 	.word	0x000011d0


	//   ....[1]....
        /*03a0*/ 	.word	0x00001230


	//   ....[2]....
        /*03a4*/ 	.word	0x0000cda0


	//   ....[3]....
        /*03a8*/ 	.word	0x0000cdd0


	//   ....[4]....
        /*03ac*/ 	.word	0x0000e090


	//----- nvinfo : EIATTR_MAX_THREADS
	.align		4
.L_38:
        /*03b0*/ 	.byte	0x04, 0x05
        /*03b2*/ 	.short	(.L_40 - .L_39)
.L_39:
        /*03b4*/ 	.word	0x00000180
        /*03b8*/ 	.word	0x00000001
        /*03bc*/ 	.word	0x00000001


	//----- nvinfo : EIATTR_CRS_STACK_SIZE
	.align		4
.L_40:
        /*03c0*/ 	.byte	0x04, 0x1e
        /*03c2*/ 	.short	(.L_42 - .L_41)
.L_41:
        /*03c4*/ 	.word	0x00000000


	//----- nvinfo : EIATTR_CBANK_PARAM_SIZE
	.align		4
.L_42:
        /*03c8*/ 	.byte	0x03, 0x19
        /*03ca*/ 	.short	0x0470


	//----- nvinfo : EIATTR_PARAM_CBANK
	.align		4
        /*03cc*/ 	.byte	0x04, 0x0a
        /*03ce*/ 	.short	(.L_44 - .L_43)
	.align		4
.L_43:
        /*03d0*/ 	.word	index@(.nv.constant0._ZN7cutlass13device_kernelINS_4gemm6kernel13GemmUniversalIN4cute5tupleIJiiiiEEENS1_10collective13CollectiveMmaINS1_39MainloopSm90TmaGmmaRmemAWarpSpecializedILi5ENS5_IJNS4_1CILi1EEESB_SB_EEENS1_32KernelTmaWarpSpecializedPingpongEEENS5_IJNSA_ILi64EEENSA_ILi256EEENSA_ILi128EEEEEENS_12float_e4m3_tENS5_IJSB_llEEENS_12float_e5m2_tENS5_IJlSB_lEEENS4_8TiledMMAINS4_8MMA_AtomIJNS4_4SM904GMMA31MMA_64x256x32_F32E4M3E5M2_RS_TNILNSQ_7ScaleInE1ELSS_1EEEEEENS4_6LayoutISC_NS5_IJNSA_ILi0EEESW_SW_EEEEENS5_IJNS4_10UnderscoreESZ_SZ_EEEEENS4_13SM90_TMA_LOADENS4_14ComposedLayoutINS4_7SwizzleILi2ELi4ELi3EEENS4_18smem_ptr_flag_bitsILi8EEENSV_INS5_IJSF_NSA_ILi8EEEEEENS5_IJSB_SF_EEEEEEENS4_9Copy_AtomIJNS4_39AutoVectorizingCopyWithAssumedAlignmentILi128EEESJ_EEENS4_8identityES12_NS13_INS14_ILi3ELi4ELi3EEES17_NSV_INS5_IJS18_SH_EEENS5_IJSH_SB_EEEEEEEvS1H_EENS_8epilogue10collective6detail29Sm90TmaWarpSpecializedAdapterINS1P_15DefaultEpilogueISJ_SM_SM_NS1O_6thread17LinearCombinationISJ_Li1EffLNS1T_9ScaleType4KindE0ELNS_15FloatRoundStyleE2ESJ_EENS1_15EpilogueDefaultEEEEEvvEEEEvNT_6ParamsE)
        /*03d4*/ 	.short	0x0210
        /*03d6*/ 	.short	0x0470


	//----- nvinfo : EIATTR_SW_WAR
	.align		4
.L_44:
        /*03d8*/ 	.byte	0x04, 0x36
        /*03da*/ 	.short	(.L_46 - .L_45)
.L_45:
        /*03dc*/ 	.word	0x00000008
.L_46:


//--------------------- .nv.callgraph             --------------------------
	.section	.nv.callgraph,"",@"SHT_CUDA_CALLGRAPH"
	.align	4
	.sectionentsize	8
	.align		4
        /*0000*/ 	.word	0x00000000
	.align		4
        /*0004*/ 	.word	0xffffffff
	.align		4
        /*0008*/ 	.word	index@(_ZN7cutlass13device_kernelINS_4gemm6kernel13GemmUniversalIN4cute5tupleIJiiiiEEENS1_10collective13CollectiveMmaINS1_39MainloopSm90TmaGmmaRmemAWarpSpecializedILi5ENS5_IJNS4_1CILi1EEESB_SB_EEENS1_32KernelTmaWarpSpecializedPingpongEEENS5_IJNSA_ILi64EEENSA_ILi256EEENSA_ILi128EEEEEENS_12float_e4m3_tENS5_IJSB_llEEENS_12float_e5m2_tENS5_IJlSB_lEEENS4_8TiledMMAINS4_8MMA_AtomIJNS4_4SM904GMMA31MMA_64x256x32_F32E4M3E5M2_RS_TNILNSQ_7ScaleInE1ELSS_1EEEEEENS4_6LayoutISC_NS5_IJNSA_ILi0EEESW_SW_EEEEENS5_IJNS4_10UnderscoreESZ_SZ_EEEEENS4_13SM90_TMA_LOADENS4_14ComposedLayoutINS4_7SwizzleILi2ELi4ELi3EEENS4_18smem_ptr_flag_bitsILi8EEENSV_INS5_IJSF_NSA_ILi8EEEEEENS5_IJSB_SF_EEEEEEENS4_9Copy_AtomIJNS4_39AutoVectorizingCopyWithAssumedAlignmentILi128EEESJ_EEENS4_8identityES12_NS13_INS14_ILi3ELi4ELi3EEES17_NSV_INS5_IJS18_SH_EEENS5_IJSH_SB_EEEEEEEvS1H_EENS_8epilogue10collective6detail29Sm90TmaWarpSpecializedAdapterINS1P_15DefaultEpilogueISJ_SM_SM_NS1O_6thread17LinearCombinationISJ_Li1EffLNS1T_9ScaleType4KindE0ELNS_15FloatRoundStyleE2ESJ_EENS1_15EpilogueDefaultEEEEEvvEEEEvNT_6ParamsE)
	.align		4
        /*000c*/ 	.word	index@(__assertfail)
	.align		4
        /*0010*/ 	.word	0x00000000
	.align		4
        /*0014*/ 	.word	0xfffffffe
	.align		4
        /*0018*/ 	.word	0x00000000
	.align		4
        /*001c*/ 	.word	0xfffffffd
	.align		4
        /*0020*/ 	.word	0x00000000
	.align		4
        /*0024*/ 	.word	0xfffffffc


//--------------------- .nv.constant4             --------------------------
	.section	.nv.constant4,"a",@progbits
	.align	8
	.align		8
.nv.constant4:
        /*0000*/ 	.dword	__assertfail
	.align		8
        /*0008*/ 	.dword	__unnamed_1
	.align		8
        /*0010*/ 	.dword	__unnamed_2
	.align		8
        /*0018*/ 	.dword	_ZN40_INTERNAL_f84f31d5_4_k_cu_a35900cf_264494cuda3std3__45__cpo5beginE
	.align		8
        /*0020*/ 	.dword	_ZN40_INTERNAL_f84f31d5_4_k_cu_a35900cf_264494cuda3std3__45__cpo3endE
	.align		8
        /*0028*/ 	.dword	_ZN40_INTERNAL_f84f31d5_4_k_cu_a35900cf_264494cuda3std3__45__cpo6cbeginE
	.align		8
        /*0030*/ 	.dword	_ZN40_INTERNAL_f84f31d5_4_k_cu_a35900cf_264494cuda3std3__45__cpo4cendE
	.align		8
        /*0038*/ 	.dword	_ZN40_INTERNAL_f84f31d5_4_k_cu_a35900cf_264494cuda3std3__442_GLOBAL__N__f84f31d5_4_k_cu_a35900cf_264496ignoreE
	.align		8
        /*0040*/ 	.dword	_ZN40_INTERNAL_f84f31d5_4_k_cu_a35900cf_264494cuda3std3__419piecewise_constructE
	.align		8
        /*0048*/ 	.dword	_ZN40_INTERNAL_f84f31d5_4_k_cu_a35900cf_264494cuda3std3__48in_placeE
	.align		8
        /*0050*/ 	.dword	_ZN40_INTERNAL_f84f31d5_4_k_cu_a35900cf_264494cuda3std6ranges3__45__cpo4swapE
	.align		8
        /*0058*/ 	.dword	_ZN40_INTERNAL_f84f31d5_4_k_cu_a35900cf_264494cuda3std6ranges3__45__cpo9iter_moveE
	.align		8
        /*0060*/ 	.dword	_ZN40_INTERNAL_f84f31d5_4_k_cu_a35900cf_264494cute7productE
	.align		8
        /*0068*/ 	.dword	_ZN40_INTERNAL_f84f31d5_4_k_cu_a35900cf_264494cute1_E
	.align		8
        /*0070*/ 	.dword	$str$24
	.align		8
        /*0078*/ 	.dword	$str$25


//--------------------- .text._ZN7cutlass13device_kernelINS_4gemm6kernel13GemmUniversalIN4cute5tupleIJiiiiEEENS1_10collective13CollectiveMmaINS1_39MainloopSm90TmaGmmaRmemAWarpSpecializedILi5ENS5_IJNS4_1CILi1EEESB_SB_EEENS1_32KernelTmaWarpSpecializedPingpongEEENS5_IJNSA_ILi64EEENSA_ILi256EEENSA_ILi128EEEEEENS_12float_e4m3_tENS5_IJSB_llEEENS_12float_e5m2_tENS5_IJlSB_lEEENS4_8TiledMMAINS4_8MMA_AtomIJNS4_4SM904GMMA31MMA_64x256x32_F32E4M3E5M2_RS_TNILNSQ_7ScaleInE1ELSS_1EEEEEENS4_6LayoutISC_NS5_IJNSA_ILi0EEESW_SW_EEEEENS5_IJNS4_10UnderscoreESZ_SZ_EEEEENS4_13SM90_TMA_LOADENS4_14ComposedLayoutINS4_7SwizzleILi2ELi4ELi3EEENS4_18smem_ptr_flag_bitsILi8EEENSV_INS5_IJSF_NSA_ILi8EEEEEENS5_IJSB_SF_EEEEEEENS4_9Copy_AtomIJNS4_39AutoVectorizingCopyWithAssumedAlignmentILi128EEESJ_EEENS4_8identityES12_NS13_INS14_ILi3ELi4ELi3EEES17_NSV_INS5_IJS18_SH_EEENS5_IJSH_SB_EEEEEEEvS1H_EENS_8epilogue10collective6detail29Sm90TmaWarpSpecializedAdapterINS1P_15DefaultEpilogueISJ_SM_SM_NS1O_6thread17LinearCombinationISJ_Li1EffLNS1T_9ScaleType4KindE0ELNS_15FloatRoundStyleE2ESJ_EENS1_15EpilogueDefaultEEEEEvvEEEEvNT_6ParamsE --------------------------
	.section	.text._ZN7cutlass13device_kernelINS_4gemm6kernel13GemmUniversalIN4cute5tupleIJiiiiEEENS1_10collective13CollectiveMmaINS1_39MainloopSm90TmaGmmaRmemAWarpSpecializedILi5ENS5_IJNS4_1CILi1EEESB_SB_EEENS1_32KernelTmaWarpSpecializedPingpongEEENS5_IJNSA_ILi64EEENSA_ILi256EEENSA_ILi128EEEEEENS_12float_e4m3_tENS5_IJSB_llEEENS_12float_e5m2_tENS5_IJlSB_lEEENS4_8TiledMMAINS4_8MMA_AtomIJNS4_4SM904GMMA31MMA_64x256x32_F32E4M3E5M2_RS_TNILNSQ_7ScaleInE1ELSS_1EEEEEENS4_6LayoutISC_NS5_IJNSA_ILi0EEESW_SW_EEEEENS5_IJNS4_10UnderscoreESZ_SZ_EEEEENS4_13SM90_TMA_LOADENS4_14ComposedLayoutINS4_7SwizzleILi2ELi4ELi3EEENS4_18smem_ptr_flag_bitsILi8EEENSV_INS5_IJSF_NSA_ILi8EEEEEENS5_IJSB_SF_EEEEEEENS4_9Copy_AtomIJNS4_39AutoVectorizingCopyWithAssumedAlignmentILi128EEESJ_EEENS4_8identityES12_NS13_INS14_ILi3ELi4ELi3EEES17_NSV_INS5_IJS18_SH_EEENS5_IJSH_SB_EEEEEEEvS1H_EENS_8epilogue10collective6detail29Sm90TmaWarpSpecializedAdapterINS1P_15DefaultEpilogueISJ_SM_SM_NS1O_6thread17LinearCombinationISJ_Li1EffLNS1T_9ScaleType4KindE0ELNS_15FloatRoundStyleE2ESJ_EENS1_15EpilogueDefaultEEEEEvvEEEEvNT_6ParamsE,"ax",@progbits
	.align	128
.text._ZN7cutlass13device_kernelINS_4gemm6kernel13GemmUniversalIN4cute5tupleIJiiiiEEENS1_10collective13CollectiveMmaINS1_39MainloopSm90TmaGmmaRmemAWarpSpecializedILi5ENS5_IJNS4_1CILi1EEESB_SB_EEENS1_32KernelTmaWarpSpecializedPingpongEEENS5_IJNSA_ILi64EEENSA_ILi256EEENSA_ILi128EEEEEENS_12float_e4m3_tENS5_IJSB_llEEENS_12float_e5m2_tENS5_IJlSB_lEEENS4_8TiledMMAINS4_8MMA_AtomIJNS4_4SM904GMMA31MMA_64x256x32_F32E4M3E5M2_RS_TNILNSQ_7ScaleInE1ELSS_1EEEEEENS4_6LayoutISC_NS5_IJNSA_ILi0EEESW_SW_EEEEENS5_IJNS4_10UnderscoreESZ_SZ_EEEEENS4_13SM90_TMA_LOADENS4_14ComposedLayoutINS4_7SwizzleILi2ELi4ELi3EEENS4_18smem_ptr_flag_bitsILi8EEENSV_INS5_IJSF_NSA_ILi8EEEEEENS5_IJSB_SF_EEEEEEENS4_9Copy_AtomIJNS4_39AutoVectorizingCopyWithAssumedAlignmentILi128EEESJ_EEENS4_8identityES12_NS13_INS14_ILi3ELi4ELi3EEES17_NSV_INS5_IJS18_SH_EEENS5_IJSH_SB_EEEEEEEvS1H_EENS_8epilogue10collective6detail29Sm90TmaWarpSpecializedAdapterINS1P_15DefaultEpilogueISJ_SM_SM_NS1O_6thread17LinearCombinationISJ_Li1EffLNS1T_9ScaleType4KindE0ELNS_15FloatRoundStyleE2ESJ_EENS1_15EpilogueDefaultEEEEEvvEEEEvNT_6ParamsE:
        .type           _ZN7cutlass13device_kernelINS_4gemm6kernel13GemmUniversalIN4cute5tupleIJiiiiEEENS1_10collective13CollectiveMmaINS1_39MainloopSm90TmaGmmaRmemAWarpSpecializedILi5ENS5_IJNS4_1CILi1EEESB_SB_EEENS1_32KernelTmaWarpSpecializedPingpongEEENS5_IJNSA_ILi64EEENSA_ILi256EEENSA_ILi128EEEEEENS_12float_e4m3_tENS5_IJSB_llEEENS_12float_e5m2_tENS5_IJlSB_lEEENS4_8TiledMMAINS4_8MMA_AtomIJNS4_4SM904GMMA31MMA_64x256x32_F32E4M3E5M2_RS_TNILNSQ_7ScaleInE1ELSS_1EEEEEENS4_6LayoutISC_NS5_IJNSA_ILi0EEESW_SW_EEEEENS5_IJNS4_10UnderscoreESZ_SZ_EEEEENS4_13SM90_TMA_LOADENS4_14ComposedLayoutINS4_7SwizzleILi2ELi4ELi3EEENS4_18smem_ptr_flag_bitsILi8EEENSV_INS5_IJSF_NSA_ILi8EEEEEENS5_IJSB_SF_EEEEEEENS4_9Copy_AtomIJNS4_39AutoVectorizingCopyWithAssumedAlignmentILi128EEESJ_EEENS4_8identityES12_NS13_INS14_ILi3ELi4ELi3EEES17_NSV_INS5_IJS18_SH_EEENS5_IJSH_SB_EEEEEEEvS1H_EENS_8epilogue10collective6detail29Sm90TmaWarpSpecializedAdapterINS1P_15DefaultEpilogueISJ_SM_SM_NS1O_6thread17LinearCombinationISJ_Li1EffLNS1T_9ScaleType4KindE0ELNS_15FloatRoundStyleE2ESJ_EENS1_15EpilogueDefaultEEEEEvvEEEEvNT_6ParamsE,@function
        .size           _ZN7cutlass13device_kernelINS_4gemm6kernel13GemmUniversalIN4cute5tupleIJiiiiEEENS1_10collective13CollectiveMmaINS1_39MainloopSm90TmaGmmaRmemAWarpSpecializedILi5ENS5_IJNS4_1CILi1EEESB_SB_EEENS1_32KernelTmaWarpSpecializedPingpongEEENS5_IJNSA_ILi64EEENSA_ILi256EEENSA_ILi128EEEEEENS_12float_e4m3_tENS5_IJSB_llEEENS_12float_e5m2_tENS5_IJlSB_lEEENS4_8TiledMMAINS4_8MMA_AtomIJNS4_4SM904GMMA31MMA_64x256x32_F32E4M3E5M2_RS_TNILNSQ_7ScaleInE1ELSS_1EEEEEENS4_6LayoutISC_NS5_IJNSA_ILi0EEESW_SW_EEEEENS5_IJNS4_10UnderscoreESZ_SZ_EEEEENS4_13SM90_TMA_LOADENS4_14ComposedLayoutINS4_7SwizzleILi2ELi4ELi3EEENS4_18smem_ptr_flag_bitsILi8EEENSV_INS5_IJSF_NSA_ILi8EEEEEENS5_IJSB_SF_EEEEEEENS4_9Copy_AtomIJNS4_39AutoVectorizingCopyWithAssumedAlignmentILi128EEESJ_EEENS4_8identityES12_NS13_INS14_ILi3ELi4ELi3EEES17_NSV_INS5_IJS18_SH_EEENS5_IJSH_SB_EEEEEEEvS1H_EENS_8epilogue10collective6detail29Sm90TmaWarpSpecializedAdapterINS1P_15DefaultEpilogueISJ_SM_SM_NS1O_6thread17LinearCombinationISJ_Li1EffLNS1T_9ScaleType4KindE0ELNS_15FloatRoundStyleE2ESJ_EENS1_15EpilogueDefaultEEEEEvvEEEEvNT_6ParamsE,(.L_x_346 - _ZN7cutlass13device_kernelINS_4gemm6kernel13GemmUniversalIN4cute5tupleIJiiiiEEENS1_10collective13CollectiveMmaINS1_39MainloopSm90TmaGmmaRmemAWarpSpecializedILi5ENS5_IJNS4_1CILi1EEESB_SB_EEENS1_32KernelTmaWarpSpecializedPingpongEEENS5_IJNSA_ILi64EEENSA_ILi256EEENSA_ILi128EEEEEENS_12float_e4m3_tENS5_IJSB_llEEENS_12float_e5m2_tENS5_IJlSB_lEEENS4_8TiledMMAINS4_8MMA_AtomIJNS4_4SM904GMMA31MMA_64x256x32_F32E4M3E5M2_RS_TNILNSQ_7ScaleInE1ELSS_1EEEEEENS4_6LayoutISC_NS5_IJNSA_ILi0EEESW_SW_EEEEENS5_IJNS4_10UnderscoreESZ_SZ_EEEEENS4_13SM90_TMA_LOADENS4_14ComposedLayoutINS4_7SwizzleILi2ELi4ELi3EEENS4_18smem_ptr_flag_bitsILi8EEENSV_INS5_IJSF_NSA_ILi8EEEEEENS5_IJSB_SF_EEEEEEENS4_9Copy_AtomIJNS4_39AutoVectorizingCopyWithAssumedAlignmentILi128EEESJ_EEENS4_8identityES12_NS13_INS14_ILi3ELi4ELi3EEES17_NSV_INS5_IJS18_SH_EEENS5_IJSH_SB_EEEEEEEvS1H_EENS_8epilogue10collective6detail29Sm90TmaWarpSpecializedAdapterINS1P_15DefaultEpilogueISJ_SM_SM_NS1O_6thread17LinearCombinationISJ_Li1EffLNS1T_9ScaleType4KindE0ELNS_15FloatRoundStyleE2ESJ_EENS1_15EpilogueDefaultEEEEEvvEEEEvNT_6ParamsE)
        .other          _ZN7cutlass13device_kernelINS_4gemm6kernel13GemmUniversalIN4cute5tupleIJiiiiEEENS1_10collective13CollectiveMmaINS1_39MainloopSm90TmaGmmaRmemAWarpSpecializedILi5ENS5_IJNS4_1CILi1EEESB_SB_EEENS1_32KernelTmaWarpSpecializedPingpongEEENS5_IJNSA_ILi64EEENSA_ILi256EEENSA_ILi128EEEEEENS_12float_e4m3_tENS5_IJSB_llEEENS_12float_e5m2_tENS5_IJlSB_lEEENS4_8TiledMMAINS4_8MMA_AtomIJNS4_4SM904GMMA31MMA_64x256x32_F32E4M3E5M2_RS_TNILNSQ_7ScaleInE1ELSS_1EEEEEENS4_6LayoutISC_NS5_IJNSA_ILi0EEESW_SW_EEEEENS5_IJNS4_10UnderscoreESZ_SZ_EEEEENS4_13SM90_TMA_LOADENS4_14ComposedLayoutINS4_7SwizzleILi2ELi4ELi3EEENS4_18smem_ptr_flag_bitsILi8EEENSV_INS5_IJSF_NSA_ILi8EEEEEENS5_IJSB_SF_EEEEEEENS4_9Copy_AtomIJNS4_39AutoVectorizingCopyWithAssumedAlignmentILi128EEESJ_EEENS4_8identityES12_NS13_INS14_ILi3ELi4ELi3EEES17_NSV_INS5_IJS18_SH_EEENS5_IJSH_SB_EEEEEEEvS1H_EENS_8epilogue10collective6detail29Sm90TmaWarpSpecializedAdapterINS1P_15DefaultEpilogueISJ_SM_SM_NS1O_6thread17LinearCombinationISJ_Li1EffLNS1T_9ScaleType4KindE0ELNS_15FloatRoundStyleE2ESJ_EENS1_15EpilogueDefaultEEEEEvvEEEEvNT_6ParamsE,@"STO_CUDA_ENTRY STV_DEFAULT"
_ZN7cutlass13device_kernelINS_4gemm6kernel13GemmUniversalIN4cute5tupleIJiiiiEEENS1_10collective13CollectiveMmaINS1_39MainloopSm90TmaGmmaRmemAWarpSpecializedILi5ENS5_IJNS4_1CILi1EEESB_SB_EEENS1_32KernelTmaWarpSpecializedPingpongEEENS5_IJNSA_ILi64EEENSA_ILi256EEENSA_ILi128EEEEEENS_12float_e4m3_tENS5_IJSB_llEEENS_12float_e5m2_tENS5_IJlSB_lEEENS4_8TiledMMAINS4_8MMA_AtomIJNS4_4SM904GMMA31MMA_64x256x32_F32E4M3E5M2_RS_TNILNSQ_7ScaleInE1ELSS_1EEEEEENS4_6LayoutISC_NS5_IJNSA_ILi0EEESW_SW_EEEEENS5_IJNS4_10UnderscoreESZ_SZ_EEEEENS4_13SM90_TMA_LOADENS4_14ComposedLayoutINS4_7SwizzleILi2ELi4ELi3EEENS4_18smem_ptr_flag_bitsILi8EEENSV_INS5_IJSF_NSA_ILi8EEEEEENS5_IJSB_SF_EEEEEEENS4_9Copy_AtomIJNS4_39AutoVectorizingCopyWithAssumedAlignmentILi128EEESJ_EEENS4_8identityES12_NS13_INS14_ILi3ELi4ELi3EEES17_NSV_INS5_IJS18_SH_EEENS5_IJSH_SB_EEEEEEEvS1H_EENS_8epilogue10collective6detail29Sm90TmaWarpSpecializedAdapterINS1P_15DefaultEpilogueISJ_SM_SM_NS1O_6thread17LinearCombinationISJ_Li1EffLNS1T_9ScaleType4KindE0ELNS_15FloatRoundStyleE2ESJ_EENS1_15EpilogueDefaultEEEEEvvEEEEvNT_6ParamsE:
[----:B------:R-:W0:Y:S01]  /*0000*/  LDC R1, c[0x0][0x28] ;  /* 0x00000a00ff017b82 */ /* 0x000e220000000800 */
[----:B------:R-:W1:Y:S01]  /*0010*/  S2R R0, SR_TID.X ;  /* 0x0000000000007919 */ /* 0x000e620000002100 */
[----:B------:R-:W-:Y:S01]  /*0020*/  ELECT P0, URZ, PT ;  /* 0x00000000003f782f */ /* 0x000fe20003800000 */
[----:B------:R-:W-:Y:S01]  /*0030*/  BSSY B0, `(.L_x_0) ;  /* 0x0000014000007945 */ /* 0x000fe20003800000 */
[----:B-1----:R-:W-:-:S05]  /*0040*/  SHF.R.U32.HI R2, RZ, 0x5, R0 ;  /* 0x00000005ff027819 */ /* 0x002fca0000011600 */
[----:B------:R-:W1:Y:S02]  /*0050*/  SHFL.IDX PT, R3, R2, RZ, 0x1f ;  /* 0x00001fff02037589 */ /* 0x000e6400000e0000 */
[----:B-1----:R-:W-:Y:S02]  /*0060*/  R2UR UR4, R3 ;  /* 0x00000000030472ca */ /* 0x002fe400000e0000 */
[----:B------:R-:W-:-:S05]  /*0070*/  SHF.R.U32.HI R3, RZ, 0x7, R0 ;  /* 0x00000007ff037819 */ /* 0x000fca0000011600 */
[----:B------:R1:W2:Y:S06]  /*0080*/  SHFL.IDX PT, R4, R3, RZ, 0x1f ;  /* 0x00001fff03047589 */ /* 0x0002ac00000e0000 */
[----:B------:R-:W-:Y:S02]  /*0090*/  USHF.R.S32.HI UR5, URZ, 0x1f, UR4 ;  /* 0x0000001f3f057899 */ /* 0x000fe40008011404 */
[----:B------:R-:W-:Y:S02]  /*00a0*/  ISETP.NE.OR P0, PT, RZ, UR4, !P0 ;  /* 0x00000004ff007c0c */ /* 0x000fe4000c705670 */
[----:B------:R-:W-:-:S04]  /*00b0*/  ULEA.HI UR5, UR5, UR4, URZ, 0x2 ;  /* 0x0000000405057291 */ /* 0x000fc8000f8f103f */
[----:B------:R-:W-:-:S04]  /*00c0*/  ULOP3.LUT UR5, UR5, 0xfffffffc, URZ, 0xc0, !UPT ;  /* 0xfffffffc05057892 */ /* 0x000fc8000f8ec03f */
[----:B------:R-:W-:-:S03]  /*00d0*/  UIADD3 UR4, UR4, -UR5, URZ ;  /* 0x8000000504047290 */ /* 0x000fc6000fffe03f */
[----:B01----:R-:W-:Y:S09]  /*00e0*/  @P0 BRA `(.L_x_1) ;  /* 0x0000000000200947 */ /* 0x003ff20003800000 */
[----:B------:R-:W-:Y:S02]  /*00f0*/  ULDC.64 UR6, c[0x0][0x198] ;  /* 0x0000660000067ab9 */ /* 0x000fe40000000a00 */
[----:B------:R-:W-:Y:S02]  /*0100*/  UIADD3 UR8, UP0, UR6, 0xf0, URZ ;  /* 0x000000f006087890 */ /* 0x000fe4000ff1e03f */
[----:B------:R-:W-:Y:S02]  /*0110*/  UIADD3 UR6, UP1, UR6, 0x1f0, URZ ;  /* 0x000001f006067890 */ /* 0x000fe4000ff3e03f */
[----:B------:R-:W-:Y:S02]  /*0120*/  UIADD3.X UR9, URZ, UR7, URZ, UP0, !UPT ;  /* 0x000000073f097290 */ /* 0x000fe400087fe43f */
[----:B------:R-:W-:-:S07]  /*0130*/  UIADD3.X UR7, URZ, UR7, URZ, UP1, !UPT ;  /* 0x000000073f077290 */ /* 0x000fce0008ffe43f */
[----:B------:R0:W-:Y:S02]  /*0140*/  UTMACCTL.PF [UR8] ;  /* 0x00000000080079b9 */ /* 0x0001e40008040000 */
[----:B------:R0:W-:Y:S02]  /*0150*/  UTMACCTL.PF [UR6] ;  /* 0x00000000060079b9 */ /* 0x0001e40008040000 */
[----:B0-----:R-:W-:Y:S01]  /*0160*/  NOP ;  /* 0x0000000000007918 */ /* 0x001fe20000000000 */
.L_x_1:
[----:B------:R-:W-:Y:S05]  /*0170*/  BSYNC B0 ;  /* 0x0000000000007941 */ /* 0x000fea0003800000 */
.L_x_0:
[----:B------:R-:W0:Y:S01]  /*0180*/  SHFL.IDX PT, R5, R2, RZ, 0x1f ;  /* 0x00001fff02057589 */ /* 0x000e2200000e0000 */
[----:B--2---:R-:W-:Y:S01]  /*0190*/  R2UR UR13, R4 ;  /* 0x00000000040d72ca */ /* 0x004fe200000e0000 */
[----:B------:R-:W-:-:S04]  /*01a0*/  UISETP.NE.AND UP0, UPT, UR4, 0x3, UPT ;  /* 0x000000030400788c */ /* 0x000fc8000bf05270 */
[----:B------:R-:W-:-:S08]  /*01b0*/  UISETP.EQ.OR UP0, UPT, UR4, URZ, !UP0 ;  /* 0x0000003f0400728c */ /* 0x000fd0000c702670 */
[----:B------:R-:W-:Y:S02]  /*01c0*/  UIADD3 UR12, UR13, -0x1, URZ ;  /* 0xffffffff0d0c7890 */ /* 0x000fe4000fffe03f */
[----:B------:R-:W-:Y:S02]  /*01d0*/  UISETP.EQ.AND UP0, UPT, UR13, URZ, UP0 ;  /* 0x0000003f0d00728c */ /* 0x000fe40008702270 */
[----:B------:R-:W-:Y:S02]  /*01e0*/  UISETP.GE.U32.AND UP1, UPT, UR12, 0x2, UPT ;  /* 0x000000020c00788c */ /* 0x000fe4000bf26070 */
[----:B------:R-:W-:Y:S01]  /*01f0*/  USEL UR37, URZ, 0x1, !UP0 ;  /* 0x000000013f257887 */ /* 0x000fe2000c000000 */
[----:B0-----:R-:W-:-:S03]  /*0200*/  ISETP.NE.AND P0, PT, R5, RZ, PT ;  /* 0x000000ff0500720c */ /* 0x001fc60003f05270 */
[----:B------:R-:W-:-:S10]  /*0210*/  USEL UR37, UR37, 0x2, UP1 ;  /* 0x0000000225257887 */ /* 0x000fd40008800000 */
[----:B------:R-:W-:Y:S05]  /*0220*/  @P0 BRA `(.L_x_2) ;  /* 0x0000000000600947 */ /* 0x000fea0003800000 */
[----:B------:R-:W0:Y:S01]  /*0230*/  S2UR UR6, SR_CgaCtaId ;  /* 0x00000000000679c3 */ /* 0x000e220000008800 */
[----:B------:R-:W-:Y:S01]  /*0240*/  UMOV UR5, 0x400 ;  /* 0x0000040000057882 */ /* 0x000fe20000000000 */
[----:B------:R-:W-:Y:S01]  /*0250*/  UMOV UR7, 0x1 ;  /* 0x0000000100077882 */ /* 0x000fe20000000000 */
[----:B------:R-:W-:Y:S01]  /*0260*/  UMOV UR8, 0x80 ;  /* 0x0000008000087882 */ /* 0x000fe20000000000 */
[----:B------:R-:W-:Y:S01]  /*0270*/  ELECT P0, URZ, PT ;  /* 0x00000000003f782f */ /* 0x000fe20003800000 */
[----:B------:R-:W-:-:S04]  /*0280*/  UIADD3 UR8, -UR8, 0x100000, URZ ;  /* 0x0010000008087890 */ /* 0x000fc8000fffe13f */
[----:B------:R-:W-:Y:S02]  /*0290*/  USHF.L.U32 UR9, UR8, 0xb, URZ ;  /* 0x0000000b08097899 */ /* 0x000fe4000800063f */
[----:B------:R-:W-:Y:S02]  /*02a0*/  USHF.L.U32 UR8, UR8, 0x1, URZ ;  /* 0x0000000108087899 */ /* 0x000fe4000800063f */
[----:B0-----:R-:W-:Y:S02]  /*02b0*/  ULEA UR5, UR6, UR5, 0x18 ;  /* 0x0000000506057291 */ /* 0x001fe4000f8ec03f */
[----:B------:R-:W-:-:S04]  /*02c0*/  UIADD3 UR6, -UR7, 0x100000, URZ ;  /* 0x0010000007067890 */ /* 0x000fc8000fffe13f */
[----:B------:R-:W-:Y:S02]  /*02d0*/  USHF.L.U32 UR7, UR6, 0xb, URZ ;  /* 0x0000000b06077899 */ /* 0x000fe4000800063f */
[----:B------:R-:W-:Y:S01]  /*02e0*/  USHF.L.U32 UR6, UR6, 0x1, URZ ;  /* 0x0000000106067899 */ /* 0x000fe2000800063f */
[----:B------:R-:W0:Y:S11]  /*02f0*/  FENCE.VIEW.ASYNC.S ;  /* 0x00000000000073c6 */ /* 0x000e360000000000 */
[----:B0-----:R0:W1:Y:S01]  /*0300*/  SYNCS.EXCH.64 URZ, [UR5], UR6 ;  /* 0x00000006053f75b2 */ /* 0x0010620008000100 */
[----:B------:R0:W2:Y:S01]  /*0310*/  SYNCS.EXCH.64 URZ, [UR5+0x28], UR8 ;  /* 0x00002808053f75b2 */ /* 0x0000a20008000100 */
[----:B------:R0:W3:Y:S01]  /*0320*/  SYNCS.EXCH.64 URZ, [UR5+0x8], UR6 ;  /* 0x00000806053f75b2 */ /* 0x0000e20008000100 */
[----:B------:R0:W4:Y:S01]  /*0330*/  SYNCS.EXCH.64 URZ, [UR5+0x30], UR8 ;  /* 0x00003008053f75b2 */ /* 0x0001220008000100 */
[----:B------:R0:W0:Y:S01]  /*0340*/  SYNCS.EXCH.64 URZ, [UR5+0x10], UR6 ;  /* 0x00001006053f75b2 */ /* 0x0000220008000100 */
[----:B------:R0:W0:Y:S01]  /*0350*/  SYNCS.EXCH.64 URZ, [UR5+0x38], UR8 ;  /* 0x00003808053f75b2 */ /* 0x0000220008000100 */
[----:B------:R0:W0:Y:S01]  /*0360*/  SYNCS.EXCH.64 URZ, [UR5+0x18], UR6 ;  /* 0x00001806053f75b2 */ /* 0x0000220008000100 */
[----:B------:R0:W0:Y:S01]  /*0370*/  SYNCS.EXCH.64 URZ, [UR5+0x40], UR8 ;  /* 0x00004008053f75b2 */ /* 0x0000220008000100 */
[----:B------:R0:W0:Y:S01]  /*0380*/  SYNCS.EXCH.64 URZ, [UR5+0x20], UR6 ;  /* 0x00002006053f75b2 */ /* 0x0000220008000100 */
[----:B------:R0:W0:Y:S01]  /*0390*/  SYNCS.EXCH.64 URZ, [UR5+0x48], UR8 ;  /* 0x00004808053f75b2 */ /* 0x0000220008000100 */
[----:B------:R-:W-:Y:S01]  /*03a0*/  NOP ;  /* 0x0000000000007918 */ /* 0x000fe20000000000 */
.L_x_2:
[----:B------:R-:W5:Y:S01]  /*03b0*/  SHFL.IDX PT, R5, R2, RZ, 0x1f ;  /* 0x00001fff02057589 */ /* 0x000f6200000e0000 */
[----:B------:R-:W-:Y:S01]  /*03c0*/  ELECT P0, URZ, PT ;  /* 0x00000000003f782f */ /* 0x000fe20003800000 */
[----:B------:R-:W-:Y:S01]  /*03d0*/  NOP ;  /* 0x0000000000007918 */ /* 0x000fe20000000000 */
[----:B------:R-:W-:Y:S01]  /*03e0*/  ELECT P1, URZ, PT ;  /* 0x00000000003f782f */ /* 0x000fe20003820000 */
[----:B------:R-:W1:Y:S01]  /*03f0*/  SHFL.IDX PT, R4, R2, RZ, 0x1f ;  /* 0x00001fff02047589 */ /* 0x000e6200000e0000 */
[----:B0-----:R-:W-:Y:S01]  /*0400*/  UMOV UR6, 0x20 ;  /* 0x0000002000067882 */ /* 0x001fe20000000000 */
[----:B------:R-:W-:Y:S01]  /*0410*/  UMOV UR9, 0x80 ;  /* 0x0000008000097882 */ /* 0x000fe20000000000 */
[----:B------:R-:W-:Y:S01]  /*0420*/  NOP ;  /* 0x0000000000007918 */ /* 0x000fe20000000000 */
[----:B------:R0:W2:Y:S01]  /*0430*/  SHFL.IDX PT, R2, R3, RZ, 0x1f ;  /* 0x00001fff03027589 */ /* 0x0000a200000e0000 */
[----:B------:R-:W-:Y:S01]  /*0440*/  ULDC.64 UR52, c[0x0][0x208] ;  /* 0x0000820000347ab9 */ /* 0x000fe20000000a00 */
[----:B0-----:R-:W-:-:S04]  /*0450*/  SHF.R.S32.HI R3, RZ, 0x1f, R0 ;  /* 0x0000001fff037819 */ /* 0x001fc80000011400 */
[----:B------:R-:W-:Y:S02]  /*0460*/  LEA.HI R3, R3, R0, RZ, 0x7 ;  /* 0x0000000003037211 */ /* 0x000fe400078f38ff */
[----:B-----5:R-:W-:Y:S02]  /*0470*/  ISETP.NE.OR P0, PT, R5, RZ, !P0 ;  /* 0x000000ff0500720c */ /* 0x020fe40004705670 */
[----:B------:R-:W-:Y:S02]  /*0480*/  LOP3.LUT R3, R3, 0xffffff80, RZ, 0xc0, !PT ;  /* 0xffffff8003037812 */ /* 0x000fe400078ec0ff */
[----:B-1----:R-:W-:-:S03]  /*0490*/  ISETP.NE.OR P1, PT, R4, RZ, !P1 ;  /* 0x000000ff0400720c */ /* 0x002fc60004f25670 */
[----:B------:R-:W-:-:S06]  /*04a0*/  IMAD.IADD R23, R0, 0x1, -R3 ;  /* 0x0000000100177824 */ /* 0x000fcc00078e0a03 */
[----:B------:R-:W-:-:S04]  /*04b0*/  VOTEU.ALL UP0, P0 ;  /* 0x00000000003f7886 */ /* 0x000fc80000000000 */
[----:B------:R-:W-:Y:S01]  /*04c0*/  VOTEU.ALL UP1, P1 ;  /* 0x00000000003f7886 */ /* 0x000fe20000820000 */
[----:B------:R-:W0:Y:S01]  /*04d0*/  @!UP0 S2UR UR8, SR_CgaCtaId ;  /* 0x00000000000889c3 */ /* 0x000e220000008800 */
[----:B------:R-:W-:Y:S01]  /*04e0*/  @!UP0 UMOV UR5, 0x400 ;  /* 0x0000040000058882 */ /* 0x000fe20000000000 */
[----:B------:R-:W-:-:S04]  /*04f0*/  @!UP0 UIADD3 UR6, -UR6, 0x100000, URZ ;  /* 0x0010000006068890 */ /* 0x000fc8000fffe13f */
[----:B------:R-:W-:Y:S02]  /*0500*/  @!UP0 USHF.L.U32 UR7, UR6, 0xb, URZ ;  /* 0x0000000b06078899 */ /* 0x000fe4000800063f */
[----:B------:R-:W-:Y:S01]  /*0510*/  @!UP0 USHF.L.U32 UR6, UR6, 0x1, URZ ;  /* 0x0000000106068899 */ /* 0x000fe2000800063f */
[----:B------:R-:W-:Y:S01]  /*0520*/  @!UP1 UMOV UR10, 0x400 ;  /* 0x00000400000a9882 */ /* 0x000fe20000000000 */
[----:B------:R-:W-:Y:S01]  /*0530*/  VOTEU.ALL UP2, P1 ;  /* 0x00000000003f7886 */ /* 0x000fe20000840000 */
[----:B------:R-:W-:Y:S01]  /*0540*/  VOTEU.ALL UP3, P1 ;  /* 0x00000000003f7886 */ /* 0x000fe20000860000 */
[----:B------:R-:W-:Y:S01]  /*0550*/  VOTEU.ALL UP4, P1 ;  /* 0x00000000003f7886 */ /* 0x000fe20000880000 */
[----:B------:R-:W1:Y:S01]  /*0560*/  @!UP1 S2UR UR11, SR_CgaCtaId ;  /* 0x00000000000b99c3 */ /* 0x000e620000008800 */
[----:B------:R-:W-:Y:S01]  /*0570*/  VOTEU.ALL UP5, P1 ;  /* 0x00000000003f7886 */ /* 0x000fe200008a0000 */
[----:B------:R-:W-:Y:S01]  /*0580*/  ISETP.NE.AND P1, PT, RZ, UR13, PT ;  /* 0x0000000dff007c0c */ /* 0x000fe2000bf25270 */
[----:B0-----:R-:W-:-:S02]  /*0590*/  @!UP0 ULEA UR5, UR8, UR5, 0x18 ;  /* 0x0000000508058291 */ /* 0x001fc4000f8ec03f */
[----:B------:R-:W-:-:S04]  /*05a0*/  @!UP1 UIADD3 UR8, -UR9, 0x100000, URZ ;  /* 0x0010000009089890 */ /* 0x000fc8000fffe13f */
[----:B------:R-:W-:Y:S02]  /*05b0*/  @!UP1 USHF.L.U32 UR9, UR8, 0xb, URZ ;  /* 0x0000000b08099899 */ /* 0x000fe4000800063f */
[----:B------:R-:W-:Y:S01]  /*05c0*/  @!UP1 USHF.L.U32 UR8, UR8, 0x1, URZ ;  /* 0x0000000108089899 */ /* 0x000fe2000800063f */
[----:B------:R-:W-:Y:S01]  /*05d0*/  VOTEU.ALL UP0, P0 ;  /* 0x00000000003f7886 */ /* 0x000fe20000000000 */
[----:B-1----:R-:W-:Y:S01]  /*05e0*/  @!UP1 ULEA UR10, UR11, UR10, 0x18 ;  /* 0x0000000a0b0a9291 */ /* 0x002fe2000f8ec03f */
[----:B------:R-:W-:Y:S01]  /*05f0*/  VOTEU.ALL UP1, P0 ;  /* 0x00000000003f7886 */ /* 0x000fe20000020000 */
[----:B------:R-:W0:Y:S02]  /*0600*/  FENCE.VIEW.ASYNC.S ;  /* 0x00000000000073c6 */ /* 0x000e240000000000 */
[----:B0-----:R-:W3:Y:S02]  /*0610*/  @!UP0 SYNCS.EXCH.64 URZ, [UR5+0x80], UR6 ;  /* 0x00008006053f85b2 */ /* 0x001ee40008000100 */
[----:B------:R0:W3:Y:S01]  /*0620*/  @!UP1 SYNCS.EXCH.64 URZ, [UR5+0x88], UR6 ;  /* 0x00008806053f95b2 */ /* 0x0000e20008000100 */
[----:B------:R-:W-:Y:S01]  /*0630*/  NOP ;  /* 0x0000000000007918 */ /* 0x000fe20000000000 */
[----:B0-----:R-:W-:Y:S01]  /*0640*/  ULDC.64 UR6, c[0x0][0x598] ;  /* 0x0001660000067ab9 */ /* 0x001fe20000000a00 */
[----:B--2---:R-:W-:-:S02]  /*0650*/  R2UR UR5, R2 ;  /* 0x00000000020572ca */ /* 0x004fc400000e0000 */
[----:B------:R-:W-:Y:S01]  /*0660*/  ISETP.NE.U32.AND P0, PT, RZ, UR6, PT ;  /* 0x00000006ff007c0c */ /* 0x000fe2000bf05070 */
[----:B------:R0:W3:Y:S03]  /*0670*/  @!UP2 SYNCS.EXCH.64 URZ, [UR10+0x60], UR8 ;  /* 0x000060080a3fa5b2 */ /* 0x0000e60008000100 */
[----:B------:R-:W-:Y:S01]  /*0680*/  ISETP.NE.AND.EX P0, PT, RZ, UR7, PT, P0 ;  /* 0x00000007ff007c0c */ /* 0x000fe2000bf05300 */
[----:B------:R0:W3:Y:S01]  /*0690*/  @!UP3 SYNCS.EXCH.64 URZ, [UR10+0x68], UR8 ;  /* 0x000068080a3fb5b2 */ /* 0x0000e20008000100 */
[----:B------:R0:W3:Y:S01]  /*06a0*/  @!UP4 SYNCS.EXCH.64 URZ, [UR10+0x70], UR8 ;  /* 0x000070080a3fc5b2 */ /* 0x0000e20008000100 */
[----:B------:R0:W3:Y:S01]  /*06b0*/  @!UP5 SYNCS.EXCH.64 URZ, [UR10+0x78], UR8 ;  /* 0x000078080a3fd5b2 */ /* 0x0000e20008000100 */
[----:B------:R-:W-:Y:S01]  /*06c0*/  NOP ;  /* 0x0000000000007918 */ /* 0x000fe20000000000 */
[----:B---34-:R-:W-:Y:S08]  /*06d0*/  BAR.SYNC.DEFER_BLOCKING 0x0 ;  /* 0x0000000000007b1d */ /* 0x018ff00000010000 */
[----:B0-----:R-:W-:Y:S05]  /*06e0*/  @!P0 BRA `(.L_x_3) ;  /* 0x00000000001c8947 */ /* 0x001fea0003800000 */
[----:B------:R-:W0:Y:S02]  /*06f0*/  LDC.64 R2, c[0x0][0x598] ;  /* 0x00016600ff027b82 */ /* 0x000e240000000a00 */
[----:B0-----:R-:W2:Y:S02]  /*0700*/  LDG.E.64 R2, desc[UR52][R2.64] ;  /* 0x0000003402027981 */ /* 0x001ea4000c1e1b00 */
[----:B--2---:R-:W-:-:S04]  /*0710*/  ISETP.NE.U32.AND P0, PT, R2, RZ, PT ;  /* 0x000000ff0200720c */ /* 0x004fc80003f05070 */
[----:B------:R-:W-:-:S13]  /*0720*/  ISETP.NE.AND.EX P0, PT, R3, RZ, PT, P0 ;  /* 0x000000ff0300720c */ /* 0x000fda0003f05300 */
[----:B------:R-:W-:Y:S05]  /*0730*/  @!P0 BRA `(.L_x_3) ;  /* 0x0000000000088947 */ /* 0x000fea0003800000 */
[----:B------:R1:W5:Y:S01]  /*0740*/  LD.E R153, desc[UR52][R2.64] ;  /* 0x0000003402997980 */ /* 0x000362000c101900 */
[----:B------:R-:W-:Y:S05]  /*0750*/  BRA `(.L_x_4) ;  /* 0x0000000000247947 */ /* 0x000fea0003800000 */
.L_x_3:
[----:B------:R-:W-:Y:S02]  /*0760*/  ULDC.64 UR6, c[0x0][0x588] ;  /* 0x0001620000067ab9 */ /* 0x000fe40000000a00 */
[----:B------:R-:W-:-:S04]  /*0770*/  ISETP.NE.U32.AND P0, PT, RZ, UR6, PT ;  /* 0x00000006ff007c0c */ /* 0x000fc8000bf05070 */
[----:B------:R-:W-:-:S13]  /*0780*/  ISETP.NE.AND.EX P0, PT, RZ, UR7, PT, P0 ;  /* 0x00000007ff007c0c */ /* 0x000fda000bf05300 */
[----:B------:R-:W-:Y:S05]  /*0790*/  @!P0 BRA `(.L_x_5) ;  /* 0x00000000000c8947 */ /* 0x000fea0003800000 */
[----:B------:R-:W0:Y:S02]  /*07a0*/  LDC.64 R2, c[0x0][0x588] ;  /* 0x00016200ff027b82 */ /* 0x000e240000000a00 */
[----:B0-----:R0:W5:Y:S01]  /*07b0*/  LDG.E R153, desc[UR52][R2.64] ;  /* 0x0000003402997981 */ /* 0x001162000c1e1900 */
[----:B------:R-:W-:Y:S05]  /*07c0*/  BRA `(.L_x_4) ;  /* 0x0000000000087947 */ /* 0x000fea0003800000 */
.L_x_5:
[----:B------:R-:W-:Y:S02]  /*07d0*/  ULDC UR6, c[0x0][0x580] ;  /* 0x0001600000067ab9 */ /* 0x000fe40000000800 */
[----:B------:R-:W-:-:S07]  /*07e0*/  IMAD.U32 R153, RZ, RZ, UR6 ;  /* 0x00000006ff997e24 */ /* 0x000fce000f8e00ff */
.L_x_4:
[----:B------:R-:W-:Y:S02]  /*07f0*/  ULDC.64 UR6, c[0x0][0x5a0] ;  /* 0x0001680000067ab9 */ /* 0x000fe40000000a00 */
[----:B------:R-:W-:-:S04]  /*0800*/  ISETP.NE.U32.AND P0, PT, RZ, UR6, PT ;  /* 0x00000006ff007c0c */ /* 0x000fc8000bf05070 */
[----:B------:R-:W-:-:S13]  /*0810*/  ISETP.NE.AND.EX P0, PT, RZ, UR7, PT, P0 ;  /* 0x00000007ff007c0c */ /* 0x000fda000bf05300 */
[----:B------:R-:W-:Y:S05]  /*0820*/  @!P0 BRA `(.L_x_6) ;  /* 0x00000000001c8947 */ /* 0x000fea0003800000 */
[----:B01----:R-:W0:Y:S02]  /*0830*/  LDC.64 R2, c[0x0][0x5a0] ;  /* 0x00016800ff027b82 */ /* 0x003e240000000a00 */
[----:B0-----:R-:W2:Y:S02]  /*0840*/  LDG.E.64 R2, desc[UR52][R2.64] ;  /* 0x0000003402027981 */ /* 0x001ea4000c1e1b00 */
[----:B--2---:R-:W-:-:S04]  /*0850*/  ISETP.NE.U32.AND P0, PT, R2, RZ, PT ;  /* 0x000000ff0200720c */ /* 0x004fc80003f05070 */
[----:B------:R-:W-:-:S13]  /*0860*/  ISETP.NE.AND.EX P0, PT, R3, RZ, PT, P0 ;  /* 0x000000ff0300720c */ /* 0x000fda0003f05300 */
[----:B------:R-:W-:Y:S05]  /*0870*/  @!P0 BRA `(.L_x_6) ;  /* 0x0000000000088947 */ /* 0x000fea0003800000 */
[----:B------:R3:W5:Y:S01]  /*0880*/  LD.E R152, desc[UR52][R2.64] ;  /* 0x0000003402987980 */ /* 0x000762000c101900 */
[----:B------:R-:W-:Y:S05]  /*0890*/  BRA `(.L_x_7) ;  /* 0x0000000000247947 */ /* 0x000fea0003800000 */
.L_x_6:
[----:B------:R-:W-:Y:S02]  /*08a0*/  ULDC.64 UR6, c[0x0][0x590] ;  /* 0x0001640000067ab9 */ /* 0x000fe40000000a00 */
[----:B------:R-:W-:-:S04]  /*08b0*/  ISETP.NE.U32.AND P0, PT, RZ, UR6, PT ;  /* 0x00000006ff007c0c */ /* 0x000fc8000bf05070 */
[----:B------:R-:W-:-:S13]  /*08c0*/  ISETP.NE.AND.EX P0, PT, RZ, UR7, PT, P0 ;  /* 0x00000007ff007c0c */ /* 0x000fda000bf05300 */
[----:B------:R-:W-:Y:S05]  /*08d0*/  @!P0 BRA `(.L_x_8) ;  /* 0x00000000000c8947 */ /* 0x000fea0003800000 */
[----:B01----:R-:W0:Y:S02]  /*08e0*/  LDC.64 R2, c[0x0][0x590] ;  /* 0x00016400ff027b82 */ /* 0x003e240000000a00 */
[----:B0-----:R2:W5:Y:S01]  /*08f0*/  LDG.E R152, desc[UR52][R2.64] ;  /* 0x0000003402987981 */ /* 0x001562000c1e1900 */
[----:B------:R-:W-:Y:S05]  /*0900*/  BRA `(.L_x_7) ;  /* 0x0000000000087947 */ /* 0x000fea0003800000 */
.L_x_8:
[----:B------:R-:W-:Y:S02]  /*0910*/  ULDC UR6, c[0x0][0x584] ;  /* 0x0001610000067ab9 */ /* 0x000fe40000000800 */
[----:B------:R-:W-:-:S07]  /*0920*/  IMAD.U32 R152, RZ, RZ, UR6 ;  /* 0x00000006ff987e24 */ /* 0x000fce000f8e00ff */
.L_x_7:
[----:B0123--:R-:W0:Y:S01]  /*0930*/  LDC R2, c[0x0][0x65c] ;  /* 0x00019700ff027b82 */ /* 0x00fe220000000800 */
[----:B------:R-:W1:Y:S01]  /*0940*/  S2R R12, SR_CTAID.Y ;  /* 0x00000000000c7919 */ /* 0x000e620000002600 */
[----:B------:R-:W-:Y:S01]  /*0950*/  UISETP.NE.AND UP0, UPT, UR13, 0x2, UPT ;  /* 0x000000020d00788c */ /* 0x000fe2000bf05270 */
[----:B------:R-:W-:Y:S01]  /*0960*/  IMAD.MOV.U32 R5, RZ, RZ, RZ ;  /* 0x000000ffff057224 */ /* 0x000fe200078e00ff */
[----:B------:R-:W-:Y:S01]  /*0970*/  ULDC UR8, c[0x0][0x28c] ;  /* 0x0000a30000087ab9 */ /* 0x000fe20000000800 */
[----:B------:R-:W2:Y:S01]  /*0980*/  S2R R4, SR_CTAID.X ;  /* 0x0000000000047919 */ /* 0x000ea20000002500 */
[----:B------:R-:W-:Y:S02]  /*0990*/  UIADD3 UR8, UR8, 0x7f, URZ ;  /* 0x0000007f08087890 */ /* 0x000fe4000fffe03f */
[----:B------:R-:W-:Y:S01]  /*09a0*/  PLOP3.LUT P0, PT, PT, PT, UP0, 0x80, 0x0 ;  /* 0x000000000000781c */ /* 0x000fe20003f0f008 */
[----:B------:R-:W-:Y:S01]  /*09b0*/  UMOV UR49, URZ ;  /* 0x0000003f00317c82 */ /* 0x000fe20008000000 */
[----:B------:R-:W-:Y:S01]  /*09c0*/  USHF.R.S32.HI UR9, URZ, 0x1f, UR8 ;  /* 0x0000001f3f097899 */ /* 0x000fe20008011408 */
[----:B------:R-:W-:Y:S01]  /*09d0*/  UMOV UR36, URZ ;  /* 0x0000003f00247c82 */ /* 0x000fe20008000000 */
[----:B------:R-:W-:-:S02]  /*09e0*/  ULDC.64 UR10, c[0x0][0x650] ;  /* 0x00019400000a7ab9 */ /* 0x000fc40000000a00 */
[----:B------:R-:W-:-:S04]  /*09f0*/  ULEA.HI UR9, UR9, UR8, URZ, 0x7 ;  /* 0x0000000809097291 */ /* 0x000fc8000f8f383f */
[----:B------:R-:W-:Y:S01]  /*0a00*/  USHF.R.S32.HI UR38, URZ, 0x7, UR9 ;  /* 0x000000073f267899 */ /* 0x000fe20008011409 */
[----:B0-----:R-:W-:-:S04]  /*0a10*/  ISETP.NE.AND P2, PT, R2, 0x1, PT ;  /* 0x000000010200780c */ /* 0x001fc80003f45270 */
[----:B------:R-:W-:-:S09]  /*0a20*/  P2R R3, PR, RZ, 0x4 ;  /* 0x00000004ff037803 */ /* 0x000fd20000000000 */
[----:B------:R-:W2:Y:S01]  /*0a30*/  @P2 LDC R17, c[0x0][0x10] ;  /* 0x00000400ff112b82 */ /* 0x000ea20000000800 */
[----:B-1----:R-:W-:Y:S02]  /*0a40*/  @P2 IMAD.MOV.U32 R6, RZ, RZ, R12 ;  /* 0x000000ffff062224 */ /* 0x002fe400078e000c */
[----:B------:R-:W-:-:S05]  /*0a50*/  @P2 IMAD.MOV.U32 R7, RZ, RZ, RZ ;  /* 0x000000ffff072224 */ /* 0x000fca00078e00ff */
[----:B------:R-:W0:Y:S01]  /*0a60*/  @!P2 LDC R3, c[0x0][0xc] ;  /* 0x00000300ff03ab82 */ /* 0x000e220000000800 */
[----:B------:R-:W-:Y:S01]  /*0a70*/  ULDC UR6, c[0x0][0xc] ;  /* 0x0000030000067ab9 */ /* 0x000fe20000000800 */
[----:B------:R-:W-:Y:S01]  /*0a80*/  ULDC UR7, c[0x0][0x10] ;  /* 0x0000040000077ab9 */ /* 0x000fe20000000800 */
[----:B------:R-:W-:Y:S01]  /*0a90*/  ULDC UR8, c[0x0][0x14] ;  /* 0x0000050000087ab9 */ /* 0x000fe20000000800 */
[----:B------:R-:W-:-:S04]  /*0aa0*/  UIMAD.WIDE.U32 UR6, UR6, UR7, URZ ;  /* 0x00000007060672a5 */ /* 0x000fc8000f8e003f */
[----:B------:R-:W-:Y:S02]  /*0ab0*/  UIMAD.WIDE.U32 UR50, UR6, UR8, URZ ;  /* 0x00000008063272a5 */ /* 0x000fe4000f8e003f */
[----:B------:R-:W-:-:S04]  /*0ac0*/  UIMAD UR39, UR7, UR8, URZ ;  /* 0x00000008072772a4 */ /* 0x000fc8000f8e023f */
[----:B------:R-:W-:Y:S01]  /*0ad0*/  UIADD3 UR39, UR51, UR39, URZ ;  /* 0x0000002733277290 */ /* 0x000fe2000fffe03f */
[----:B--2---:R-:W-:-:S04]  /*0ae0*/  @P2 IMAD.WIDE.U32 R16, R4, R17, R6 ;  /* 0x0000001104102225 */ /* 0x004fc800078e0006 */
[----:B0-----:R-:W-:-:S04]  /*0af0*/  @!P2 IMAD.WIDE.U32 R6, R3, R12, R4 ;  /* 0x0000000c0306a225 */ /* 0x001fc800078e0004 */
[----:B------:R-:W-:Y:S02]  /*0b00*/  @P2 IMAD.MOV.U32 R3, RZ, RZ, RZ ;  /* 0x000000ffff032224 */ /* 0x000fe400078e00ff */
[----:B------:R-:W-:Y:S02]  /*0b10*/  @!P2 IMAD.MOV.U32 R16, RZ, RZ, R6 ;  /* 0x000000ffff10a224 */ /* 0x000fe400078e0006 */
[----:B------:R-:W-:Y:S02]  /*0b20*/  @P2 IMAD.IADD R17, R17, 0x1, R3 ;  /* 0x0000000111112824 */ /* 0x000fe400078e0203 */
[----:B------:R-:W-:Y:S01]  /*0b30*/  @!P2 IMAD.MOV.U32 R17, RZ, RZ, R7 ;  /* 0x000000ffff11a224 */ /* 0x000fe200078e0007 */
[----:B------:R-:W-:Y:S06]  /*0b40*/  @P0 BRA `(.L_x_9) ;  /* 0x0000000000200947 */ /* 0x000fec0003800000 */
[----:B------:R-:W-:Y:S01]  /*0b50*/  UISETP.GE.U32.AND UP0, UPT, UR38, 0x5, UPT ;  /* 0x000000052600788c */ /* 0x000fe2000bf06070 */
[----:B------:R-:W-:Y:S01]  /*0b60*/  IADD3 R16, P0, R16, UR50, RZ ;  /* 0x0000003210107c10 */ /* 0x000fe2000ff1e0ff */
[----:B------:R-:W-:Y:S01]  /*0b70*/  UIMAD.WIDE.U32 UR6, UR38, -0x33333333, URZ ;  /* 0xcccccccd260678a5 */ /* 0x000fe2000f8e003f */
[----:B------:R-:W-:Y:S02]  /*0b80*/  UMOV UR36, URZ ;  /* 0x0000003f00247c82 */ /* 0x000fe40008000000 */
[----:B------:R-:W-:Y:S01]  /*0b90*/  IADD3.X R17, R17, UR39, RZ, P0, !PT ;  /* 0x0000002711117c10 */ /* 0x000fe200087fe4ff */
[----:B------:R-:W-:-:S04]  /*0ba0*/  USHF.R.U32.HI UR6, URZ, 0x2, UR7 ;  /* 0x000000023f067899 */ /* 0x000fc80008011607 */
[----:B------:R-:W-:Y:S02]  /*0bb0*/  UIMAD UR49, UR6, -0x5, UR38 ;  /* 0xfffffffb063178a4 */ /* 0x000fe4000f8e0226 */
[----:B------:R-:W-:-:S12]  /*0bc0*/  @UP0 ULOP3.LUT UR36, UR6, 0x1, URZ, 0xc0, !UPT ;  /* 0x0000000106240892 */ /* 0x000fd8000f8ec03f */
.L_x_9:
[----:B------:R-:W-:Y:S01]  /*0bd0*/  ISETP.GE.U32.AND P0, PT, R16, UR10, PT ;  /* 0x0000000a10007c0c */ /* 0x000fe2000bf06070 */
[----:B------:R-:W-:Y:S01]  /*0be0*/  IMAD.MOV.U32 R22, RZ, RZ, -0x1 ;  /* 0xffffffffff167424 */ /* 0x000fe200078e00ff */
[----:B------:R-:W-:Y:S01]  /*0bf0*/  PRMT R3, RZ, 0x7610, R3 ;  /* 0x00007610ff037816 */ /* 0x000fe20000000003 */
[----:B------:R-:W-:Y:S01]  /*0c00*/  IMAD.MOV.U32 R19, RZ, RZ, -0x1 ;  /* 0xffffffffff137424 */ /* 0x000fe200078e00ff */
[----:B------:R-:W-:Y:S01]  /*0c10*/  ISETP.GE.U32.AND.EX P0, PT, R17, UR11, PT, P0 ;  /* 0x0000000b11007c0c */ /* 0x000fe2000bf06100 */
[----:B------:R-:W-:-:S12]  /*0c20*/  IMAD.MOV.U32 R18, RZ, RZ, -0x1 ;  /* 0xffffffffff127424 */ /* 0x000fd800078e00ff */
[----:B------:R-:W-:Y:S05]  /*0c30*/  @P0 BRA `(.L_x_10) ;  /* 0x0000000400580947 */ /* 0x000fea0003800000 */
[----:B------:R-:W0:Y:S01]  /*0c40*/  LDC.64 R14, c[0x0][0x628] ;  /* 0x00018a00ff0e7b82 */ /* 0x000e220000000a00 */
[----:B------:R-:W-:Y:S02]  /*0c50*/  IMAD.MOV.U32 R6, RZ, RZ, R16 ;  /* 0x000000ffff067224 */ /* 0x000fe400078e0010 */
[----:B------:R-:W-:-:S05]  /*0c60*/  IMAD.MOV.U32 R7, RZ, RZ, R17 ;  /* 0x000000ffff077224 */ /* 0x000fca00078e0011 */
[----:B------:R-:W1:Y:S08]  /*0c70*/  LDC R18, c[0x0][0x630] ;  /* 0x00018c00ff127b82 */ /* 0x000e700000000800 */
[----:B------:R-:W2:Y:S01]  /*0c80*/  LDC.64 R20, c[0x0][0x620] ;  /* 0x00018800ff147b82 */ /* 0x000ea20000000a00 */
[----:B0-----:R-:W-:-:S04]  /*0c90*/  ISETP.NE.U32.AND P0, PT, R14, RZ, PT ;  /* 0x000000ff0e00720c */ /* 0x001fc80003f05070 */
[----:B------:R-:W-:-:S13]  /*0ca0*/  ISETP.NE.AND.EX P0, PT, R15, RZ, PT, P0 ;  /* 0x000000ff0f00720c */ /* 0x000fda0003f05300 */
[----:B-12---:R-:W-:Y:S05]  /*0cb0*/  @!P0 BRA `(.L_x_11) ;  /* 0x0000000000288947 */ /* 0x006fea0003800000 */
[----:B------:R-:W0:Y:S02]  /*0cc0*/  LDC R3, c[0x0][0x634] ;  /* 0x00018d00ff037b82 */ /* 0x000e240000000800 */
[----:B0-----:R-:W-:-:S05]  /*0cd0*/  IADD3 R3, P0, R16, R3, RZ ;  /* 0x0000000310037210 */ /* 0x001fca0007f1e0ff */
[----:B------:R-:W-:-:S04]  /*0ce0*/  IMAD.X R13, RZ, RZ, R17, P0 ;  /* 0x000000ffff0d7224 */ /* 0x000fc800000e0611 */
[----:B------:R-:W-:-:S04]  /*0cf0*/  IMAD.WIDE.U32 R6, R13, R14, RZ ;  /* 0x0000000e0d067225 */ /* 0x000fc800078e00ff */
[----:B------:R-:W-:-:S04]  /*0d00*/  IMAD.WIDE.U32 R8, P0, R3, R15, R6 ;  /* 0x0000000f03087225 */ /* 0x000fc80007800006 */
[----:B------:R-:W-:-:S04]  /*0d10*/  IMAD.WIDE.U32 R6, R3, R14, RZ ;  /* 0x0000000e03067225 */ /* 0x000fc800078e00ff */
[----:B------:R-:W-:Y:S01]  /*0d20*/  IMAD.X R11, RZ, RZ, RZ, P0 ;  /* 0x000000ffff0b7224 */ /* 0x000fe200000e06ff */
[----:B------:R-:W-:Y:S01]  /*0d30*/  IADD3 RZ, P0, R7, R8, RZ ;  /* 0x0000000807ff7210 */ /* 0x000fe20007f1e0ff */
[----:B------:R-:W-:-:S04]  /*0d40*/  IMAD.MOV.U32 R10, RZ, RZ, R9 ;  /* 0x000000ffff0a7224 */ /* 0x000fc800078e0009 */
[----:B------:R-:W-:-:S08]  /*0d50*/  IMAD.WIDE.U32.X R6, R13, R15, R10, P0 ;  /* 0x0000000f0d067225 */ /* 0x000fd000000e040a */
.L_x_11:
[-CC-:B------:R-:W-:Y:S01]  /*0d60*/  SHF.R.U64 R28, R6, R18.reuse, R7.reuse ;  /* 0x00000012061c7219 */ /* 0x180fe20000001207 */
[----:B------:R-:W0:Y:S01]  /*0d70*/  LDC R10, c[0x0][0x618] ;  /* 0x00018600ff0a7b82 */ /* 0x000e220000000800 */
[----:B------:R-:W-:Y:S01]  /*0d80*/  SHF.R.U32.HI R5, RZ, R18, R7 ;  /* 0x00000012ff057219 */ /* 0x000fe20000011607 */
[----:B------:R-:W-:Y:S01]  /*0d90*/  ULDC UR6, c[0x0][0x150] ;  /* 0x0000540000067ab9 */ /* 0x000fe20000000800 */
[----:B------:R-:W-:Y:S02]  /*0da0*/  IADD3 R9, P0, RZ, -R28, RZ ;  /* 0x8000001cff097210 */ /* 0x000fe40007f1e0ff */
[----:B------:R-:W-:-:S03]  /*0db0*/  I2FP.F32.U32 R3, R4 ;  /* 0x0000000400037245 */ /* 0x000fc60000201000 */
[----:B------:R-:W1:Y:S01]  /*0dc0*/  LDC.64 R24, c[0x0][0x640] ;  /* 0x00019000ff187b82 */ /* 0x000e620000000a00 */
[----:B------:R-:W-:Y:S02]  /*0dd0*/  IMAD.X R11, RZ, RZ, ~R5, P0 ;  /* 0x000000ffff0b7224 */ /* 0x000fe400000e0e05 */
[----:B------:R-:W-:Y:S01]  /*0de0*/  FMUL R3, R3, UR6 ;  /* 0x0000000603037c20 */ /* 0x000fe20008400000 */
[----:B------:R-:W-:Y:S01]  /*0df0*/  IMAD.WIDE.U32 R6, R9, R20, R16 ;  /* 0x0000001409067225 */ /* 0x000fe200078e0010 */
[----:B------:R-:W-:-:S03]  /*0e00*/  ULDC UR6, c[0x0][0x154] ;  /* 0x0000550000067ab9 */ /* 0x000fc60000000800 */
[----:B------:R-:W-:Y:S01]  /*0e10*/  IMAD R8, R11, R20, RZ ;  /* 0x000000140b087224 */ /* 0x000fe200078e02ff */
[----:B------:R-:W2:Y:S01]  /*0e20*/  LDC R5, c[0x0][0x144] ;  /* 0x00005100ff057b82 */ /* 0x000ea20000000800 */
[----:B------:R-:W3:Y:S02]  /*0e30*/  F2I.U32.TRUNC.NTZ R3, R3 ;  /* 0x0000000300037305 */ /* 0x000ee4000020f000 */
[----:B------:R-:W-:-:S04]  /*0e40*/  IMAD R9, R9, R21, R8 ;  /* 0x0000001509097224 */ /* 0x000fc800078e0208 */
[----:B------:R-:W-:Y:S01]  /*0e50*/  IMAD.IADD R7, R7, 0x1, R9 ;  /* 0x0000000107077824 */ /* 0x000fe200078e0209 */
[----:B------:R-:W4:Y:S01]  /*0e60*/  LDC R18, c[0x0][0x608] ;  /* 0x00018200ff127b82 */ /* 0x000f220000000800 */
[----:B------:R-:W-:-:S03]  /*0e70*/  IMAD.MOV.U32 R9, RZ, RZ, -0x1 ;  /* 0xffffffffff097424 */ /* 0x000fc600078e00ff */
[----:B0-----:R-:W-:Y:S02]  /*0e80*/  SHF.R.U64 R14, R6, R10, R7 ;  /* 0x0000000a060e7219 */ /* 0x001fe40000001207 */
[----:B------:R-:W-:Y:S02]  /*0e90*/  I2FP.F32.U32 R6, R12 ;  /* 0x0000000c00067245 */ /* 0x000fe40000201000 */
[----:B------:R-:W0:Y:S01]  /*0ea0*/  LDC R20, c[0x0][0x658] ;  /* 0x00019600ff147b82 */ /* 0x000e220000000800 */
[----:B-1----:R-:W-:Y:S01]  /*0eb0*/  ISETP.NE.U32.AND P0, PT, R24, RZ, PT ;  /* 0x000000ff1800720c */ /* 0x002fe20003f05070 */
[----:B---3--:R-:W-:Y:S02]  /*0ec0*/  IMAD.MOV R8, RZ, RZ, -R3 ;  /* 0x000000ffff087224 */ /* 0x008fe400078e0a03 */
[----:B------:R-:W-:Y:S01]  /*0ed0*/  FMUL R6, R6, UR6 ;  /* 0x0000000606067c20 */ /* 0x000fe20008400000 */
[----:B------:R-:W-:Y:S02]  /*0ee0*/  SHF.R.U32.HI R7, RZ, R10, R7 ;  /* 0x0000000aff077219 */ /* 0x000fe40000011607 */
[----:B------:R-:W-:Y:S01]  /*0ef0*/  ISETP.NE.AND.EX P0, PT, R25, RZ, PT, P0 ;  /* 0x000000ff1900720c */ /* 0x000fe20003f05300 */
[----:B------:R1:W3:Y:S01]  /*0f00*/  F2I.U32.TRUNC.NTZ R13, R6 ;  /* 0x00000006000d7305 */ /* 0x0002e2000020f000 */
[----:B------:R-:W1:Y:S01]  /*0f10*/  LDC R15, c[0x0][0x148] ;  /* 0x00005200ff0f7b82 */ /* 0x000e620000000800 */
[----:B--2---:R-:W-:-:S07]  /*0f20*/  IMAD R3, R5, R8, R4 ;  /* 0x0000000805037224 */ /* 0x004fce00078e0204 */
[----:B------:R-:W2:Y:S01]  /*0f30*/  LDC R21, c[0x0][0x600] ;  /* 0x00018000ff157b82 */ /* 0x000ea20000000800 */
[-CC-:B----4-:R-:W-:Y:S02]  /*0f40*/  SHF.R.U64 R30, R14, R18.reuse, R7.reuse ;  /* 0x000000120e1e7219 */ /* 0x190fe40000001207 */
[----:B------:R-:W-:Y:S01]  /*0f50*/  SHF.R.U32.HI R5, RZ, R18, R7 ;  /* 0x00000012ff057219 */ /* 0x000fe20000011607 */
[----:B------:R-:W-:-:S04]  /*0f60*/  IMAD.MOV.U32 R7, RZ, RZ, 0x1 ;  /* 0x00000001ff077424 */ /* 0x000fc800078e00ff */
[----:B------:R-:W4:Y:S01]  /*0f70*/  LDC R22, c[0x0][0x648] ;  /* 0x00019200ff167b82 */ /* 0x000f220000000800 */
[-C--:B0-----:R-:W-:Y:S02]  /*0f80*/  SHF.L.U32 R4, R9, R20.reuse, RZ ;  /* 0x0000001409047219 */ /* 0x081fe400000006ff */
[--C-:B------:R-:W-:Y:S02]  /*0f90*/  SHF.R.U64 R18, R30, R20, R5.reuse ;  /* 0x000000141e127219 */ /* 0x100fe40000001205 */
[----:B------:R-:W-:Y:S02]  /*0fa0*/  LOP3.LUT R11, RZ, R4, RZ, 0x33, !PT ;  /* 0x00000004ff0b7212 */ /* 0x000fe400078e33ff */
[-C--:B------:R-:W-:Y:S01]  /*0fb0*/  SHF.R.U32.HI R5, RZ, R20.reuse, R5 ;  /* 0x00000014ff057219 */ /* 0x080fe20000011605 */
[----:B------:R-:W0:Y:S01]  /*0fc0*/  LDC R27, c[0x0][0x638] ;  /* 0x00018e00ff1b7b82 */ /* 0x000e220000000800 */
[----:B------:R-:W-:Y:S01]  /*0fd0*/  SHF.L.U32 R10, R7, R20, RZ ;  /* 0x00000014070a7219 */ /* 0x000fe200000006ff */
[----:B------:R-:W-:-:S06]  /*0fe0*/  IMAD.MOV.U32 R4, RZ, RZ, R18 ;  /* 0x000000ffff047224 */ /* 0x000fcc00078e0012 */
[----:B------:R-:W0:Y:S01]  /*0ff0*/  LDC R26, c[0x0][0x610] ;  /* 0x00018400ff1a7b82 */ /* 0x000e220000000800 */
[----:B-1-3--:R-:W-:Y:S05]  /*1000*/  @!P0 BRA `(.L_x_12) ;  /* 0x0000000000288947 */ /* 0x00afea0003800000 */
[----:B------:R-:W1:Y:S02]  /*1010*/  LDC R9, c[0x0][0x64c] ;  /* 0x00019300ff097b82 */ /* 0x000e640000000800 */
[----:B-1----:R-:W-:-:S05]  /*1020*/  IADD3 R9, P0, R18, R9, RZ ;  /* 0x0000000912097210 */ /* 0x002fca0007f1e0ff */
        /* <DEDUP_REMOVED lines=8> */
.L_x_12:
[----:B----4-:R-:W-:Y:S01]  /*10b0*/  SHF.R.U64 R4, R4, R22, R5 ;  /* 0x0000001604047219 */ /* 0x010fe20000001205 */
[----:B--2---:R-:W-:Y:S01]  /*10c0*/  VIADD R5, R21, 0xffffffff ;  /* 0xffffffff15057836 */ /* 0x004fe20000000000 */
[----:B------:R-:W-:Y:S01]  /*10d0*/  LOP3.LUT R11, R30, R11, RZ, 0xc0, !PT ;  /* 0x0000000b1e0b7212 */ /* 0x000fe200078ec0ff */
[----:B------:R-:W-:Y:S02]  /*10e0*/  IMAD.MOV R13, RZ, RZ, -R13 ;  /* 0x000000ffff0d7224 */ /* 0x000fe400078e0a0d */
[----:B------:R-:W-:Y:S01]  /*10f0*/  IMAD.MOV R6, RZ, RZ, -R4 ;  /* 0x000000ffff067224 */ /* 0x000fe200078e0a04 */
[----:B------:R-:W-:Y:S01]  /*1100*/  LOP3.LUT R5, R14, R5, RZ, 0xc0, !PT ;  /* 0x000000050e057212 */ /* 0x000fe200078ec0ff */
[----:B------:R-:W-:Y:S02]  /*1110*/  IMAD R10, R10, R4, R11 ;  /* 0x000000040a0a7224 */ /* 0x000fe400078e020b */
[----:B------:R-:W-:Y:S02]  /*1120*/  @P2 IMAD R3, R15, R13, R12 ;  /* 0x0000000d0f032224 */ /* 0x000fe400078e020c */
[----:B0-----:R-:W-:-:S02]  /*1130*/  IMAD R4, R6, R27, R18 ;  /* 0x0000001b06047224 */ /* 0x001fc400078e0212 */
[----:B------:R-:W-:Y:S02]  /*1140*/  IMAD R22, R10, R26, R3 ;  /* 0x0000001a0a167224 */ /* 0x000fe400078e0203 */
[----:B------:R-:W-:Y:S02]  /*1150*/  IMAD R5, R4, R21, R5 ;  /* 0x0000001504057224 */ /* 0x000fe400078e0205 */
[----:B------:R-:W-:Y:S02]  /*1160*/  IMAD.MOV.U32 R3, RZ, RZ, 0x1 ;  /* 0x00000001ff037424 */ /* 0x000fe400078e00ff */
[----:B------:R-:W-:Y:S01]  /*1170*/  IMAD.MOV.U32 R18, RZ, RZ, R28 ;  /* 0x000000ffff127224 */ /* 0x000fe200078e001c */
[----:B------:R-:W-:Y:S02]  /*1180*/  SEL R19, R5, R22, !P2 ;  /* 0x0000001605137207 */ /* 0x000fe40005000000 */
[----:B------:R-:W-:-:S07]  /*1190*/  SEL R22, R22, R5, !P2 ;  /* 0x0000000516167207 */ /* 0x000fce0005000000 */
.L_x_10:
[----:B------:R-:W-:Y:S05]  /*11a0*/  @!P1 BRA `(.L_x_13) ;  /* 0x000000bc00009947 */ /* 0x000fea0003800000 */
[----:B------:R-:W-:-:S06]  /*11b0*/  UISETP.GT.U32.AND UP0, UPT, UR12, 0x1, UPT ;  /* 0x000000010c00788c */ /* 0x000fcc000bf04070 */
[----:B------:R-:W-:-:S13]  /*11c0*/  PLOP3.LUT P0, PT, PT, PT, UP0, 0x80, 0x0 ;  /* 0x000000000000781c */ /* 0x000fda0003f0f008 */
[----:B------:R-:W-:Y:S05]  /*11d0*/  @P0 EXIT ;  /* 0x000000000000094d */ /* 0x000fea0003800000 */
.L_x_14:
[----:B------:R-:W-:-:S08]  /*11e0*/  NOP ;  /* 0x0000000000007918 */ /* 0x000fd00000000000 */
[----:B------:R-:W0:Y:S02]  /*11f0*/  USETMAXREG.TRY_ALLOC.CTAPOOL UP0, 0xe8 ;  /* 0x000000e8000079c8 */ /* 0x000e240008000600 */
[----:B0-----:R-:W-:-:S13]  /*1200*/  PLOP3.LUT P0, PT, PT, PT, UP0, 0x80, 0x0 ;  /* 0x000000000000781c */ /* 0x001fda0003f0f008 */
[----:B------:R-:W-:Y:S05]  /*1210*/  @!P0 BRA `(.L_x_14) ;  /* 0xfffffffc00f08947 */ /* 0x000fea000383ffff */
[----:B------:R-:W-:-:S13]  /*1220*/  LOP3.LUT P0, RZ, R3, 0xff, RZ, 0xc0, !PT ;  /* 0x000000ff03ff7812 */ /* 0x000fda000780c0ff */
[----:B------:R-:W-:Y:S05]  /*1230*/  @!P0 EXIT ;  /* 0x000000000000894d */ /* 0x000fea0003800000 */
[----:B------:R-:W-:Y:S01]  /*1240*/  SHF.R.S32.HI R0, RZ, 0x1f, R23 ;  /* 0x0000001fff007819 */ /* 0x000fe20000011417 */
[----:B------:R-:W0:Y:S01]  /*1250*/  S2UR UR4, SR_CgaCtaId ;  /* 0x00000000000479c3 */ /* 0x000e220000008800 */
[----:B------:R-:W-:Y:S01]  /*1260*/  UIADD3 UR5, UR5, -0x1, URZ ;  /* 0xffffffff05057890 */ /* 0x000fe2000fffe03f */
[----:B------:R-:W-:Y:S01]  /*1270*/  IMAD.MOV.U32 R167, RZ, RZ, 0x70 ;  /* 0x00000070ffa77424 */ /* 0x000fe200078e00ff */
[CC--:B------:R-:W-:Y:S01]  /*1280*/  LEA.HI R3, R0.reuse, R23.reuse, RZ, 0x2 ;  /* 0x0000001700037211 */ /* 0x0c0fe200078f10ff */
[----:B------:R-:W-:Y:S01]  /*1290*/  UMOV UR43, 0x400 ;  /* 0x00000400002b7882 */ /* 0x000fe20000000000 */
[----:B------:R-:W-:Y:S02]  /*12a0*/  USHF.L.U32 UR42, UR5, 0x3, URZ ;  /* 0x00000003052a7899 */ /* 0x000fe4000800063f */
[----:B------:R-:W-:Y:S01]  /*12b0*/  LOP3.LUT R166, R3, 0xfffffffc, RZ, 0xc0, !PT ;  /* 0xfffffffc03a67812 */ /* 0x000fe200078ec0ff */
[----:B------:R-:W-:Y:S01]  /*12c0*/  ULDC UR6, c[0x0][0x284] ;  /* 0x0000a10000067ab9 */ /* 0x000fe20000000800 */
[--C-:B------:R-:W-:Y:S01]  /*12d0*/  SHF.R.S32.HI R154, RZ, 0x2, R3.reuse ;  /* 0x00000002ff9a7819 */ /* 0x100fe20000011403 */
[----:B------:R-:W-:Y:S01]  /*12e0*/  UISETP.NE.AND UP0, UPT, UR5, URZ, UPT ;  /* 0x0000003f0500728c */ /* 0x000fe2000bf05270 */
[----:B------:R-:W-:Y:S01]  /*12f0*/  SHF.R.S32.HI R5, RZ, 0x1f, R3 ;  /* 0x0000001fff057819 */ /* 0x000fe20000011403 */
[----:B------:R-:W-:Y:S01]  /*1300*/  IMAD.IADD R166, R23, 0x1, -R166 ;  /* 0x0000000117a67824 */ /* 0x000fe200078e0aa6 */
[----:B------:R-:W-:Y:S01]  /*1310*/  LEA.HI R3, R0, R23, RZ, 0x5 ;  /* 0x0000001700037211 */ /* 0x000fe200078f28ff */
[----:B------:R-:W-:Y:S01]  /*1320*/  ULOP3.LUT UR48, UR42, 0x8, URZ, 0xc0, !UPT ;  /* 0x000000082a307892 */ /* 0x000fe2000f8ec03f */
[----:B------:R-:W-:Y:S01]  /*1330*/  LEA.HI R5, R5, R154, RZ, 0x3 ;  /* 0x0000009a05057211 */ /* 0x000fe200078f18ff */
[----:B------:R-:W-:Y:S01]  /*1340*/  IMAD.SHL.U32 R0, R166, 0x100, RZ ;  /* 0x00000100a6007824 */ /* 0x000fe200078e00ff */
[----:B------:R-:W-:-:S02]  /*1350*/  UIADD3 UR40, UR38, -0x1, URZ ;  /* 0xffffffff26287890 */ /* 0x000fc4000fffe03f */
[----:B------:R-:W-:Y:S01]  /*1360*/  LOP3.LUT R155, R5, 0xfffffff8, RZ, 0xc0, !PT ;  /* 0xfffffff8059b7812 */ /* 0x000fe200078ec0ff */
[----:B------:R-:W-:Y:S01]  /*1370*/  USHF.L.U32 UR41, UR38, 0x1, URZ ;  /* 0x0000000126297899 */ /* 0x000fe2000800063f */
[----:B------:R-:W-:Y:S01]  /*1380*/  SHF.R.S32.HI R5, RZ, 0x5, R3 ;  /* 0x00000005ff057819 */ /* 0x000fe20000011403 */
[----:B------:R-:W-:Y:S01]  /*1390*/  ULOP3.LUT UR45, UR42, 0x8, URZ, 0xc, !UPT ;  /* 0x000000082a2d7892 */ /* 0x000fe2000f8e0c3f */
[----:B------:R-:W-:Y:S01]  /*13a0*/  LOP3.LUT R3, R0, 0x100, RZ, 0xc0, !PT ;  /* 0x0000010000037812 */ /* 0x000fe200078ec0ff */
[----:B------:R-:W-:Y:S01]  /*13b0*/  IMAD.IADD R154, R154, 0x1, -R155 ;  /* 0x000000019a9a7824 */ /* 0x000fe200078e0a9b */
[----:B------:R-:W-:Y:S01]  /*13c0*/  LEA.HI R0, R166, R166, RZ, 0x1 ;  /* 0x000000a6a6007211 */ /* 0x000fe200078f08ff */
[C---:B------:R-:W-:Y:S01]  /*13d0*/  IMAD.SHL.U32 R164, R5.reuse, 0x10, RZ ;  /* 0x0000001005a47824 */ /* 0x040fe200078e00ff */
[----:B------:R-:W-:Y:S01]  /*13e0*/  SHF.R.U32.HI R4, RZ, 0x3, R3 ;  /* 0x00000003ff047819 */ /* 0x000fe20000011603 */
[----:B0-----:R-:W-:Y:S01]  /*13f0*/  ULEA UR43, UR4, UR43, 0x18 ;  /* 0x0000002b042b7291 */ /* 0x001fe2000f8ec03f */
[----:B------:R-:W-:Y:S01]  /*1400*/  LOP3.LUT R6, R5, 0x1, RZ, 0xc0, !PT ;  /* 0x0000000105067812 */ /* 0x000fe200078ec0ff */
[----:B------:R-:W-:Y:S01]  /*1410*/  IMAD.SHL.U32 R0, R0, 0x100, RZ ;  /* 0x0000010000007824 */ /* 0x000fe200078e00ff */
[----:B------:R-:W-:Y:S01]  /*1420*/  LOP3.LUT R3, R3, 0x30, R164, 0xf8, !PT ;  /* 0x0000003003037812 */ /* 0x000fe200078ef8a4 */
[----:B------:R-:W-:Y:S01]  /*1430*/  UIADD3 UR44, UR43, 0x60, URZ ;  /* 0x000000602b2c7890 */ /* 0x000fe2000fffe03f */
[----:B------:R-:W-:Y:S01]  /*1440*/  SHF.R.S32.HI R155, RZ, 0x1f, R154 ;  /* 0x0000001fff9b7819 */ /* 0x000fe2000001149a */
[----:B------:R-:W-:Y:S01]  /*1450*/  USEL UR46, URZ, 0x1, UP0 ;  /* 0x000000013f2e7887 */ /* 0x000fe20008000000 */
[----:B------:R-:W-:Y:S01]  /*1460*/  LOP3.LUT R3, R3, R4, RZ, 0x3c, !PT ;  /* 0x0000000403037212 */ /* 0x000fe200078e3cff */
[----:B------:R-:W-:Y:S01]  /*1470*/  UIADD3 UR47, UR42, UR44, URZ ;  /* 0x0000002c2a2f7290 */ /* 0x000fe2000fffe03f */
[----:B------:R-:W-:Y:S01]  /*1480*/  LOP3.LUT R165, R0, 0xfffffe00, RZ, 0xc0, !PT ;  /* 0xfffffe0000a57812 */ /* 0x000fe200078ec0ff */
[----:B------:R-:W-:Y:S01]  /*1490*/  ULOP3.LUT UR48, UR48, 0x18, URZ, 0x3c, !UPT ;  /* 0x0000001830307892 */ /* 0x000fe2000f8e3c3f */
[----:B------:R-:W-:-:S02]  /*14a0*/  ISETP.NE.U32.AND P0, PT, R6, 0x1, PT ;  /* 0x000000010600780c */ /* 0x000fc40003f05070 */
[--C-:B------:R-:W-:Y:S02]  /*14b0*/  IADD3 R165, R3, R165, R154.reuse ;  /* 0x000000a503a57210 */ /* 0x100fe40007ffe09a */
[--C-:B------:R-:W-:Y:S01]  /*14c0*/  IADD3 R164, -R164, UR6, -R154.reuse ;  /* 0x00000006a4a47c10 */ /* 0x100fe2000fffe99a */
[----:B------:R-:W-:Y:S01]  /*14d0*/  IMAD.WIDE R154, R5, 0x10, R154 ;  /* 0x00000010059a7825 */ /* 0x000fe200078e029a */
[----:B------:R-:W-:-:S07]  /*14e0*/  SEL R167, R167, 0x90, !P0 ;  /* 0x00000090a7a77807 */ /* 0x000fce0004000000 */
.L_x_305:
[----:B------:R-:W-:Y:S02]  /*14f0*/  IMAD.U32 R3, RZ, RZ, UR46 ;  /* 0x0000002eff037e24 */ /* 0x000fe4000f8e00ff */
[----:B------:R-:W-:-:S03]  /*1500*/  IMAD.U32 R168, RZ, RZ, UR44 ;  /* 0x0000002cffa87e24 */ /* 0x000fc6000f8e00ff */
[----:B------:R-:W-:-:S04]  /*1510*/  SHF.L.U32 R3, R3, 0x1f, RZ ;  /* 0x0000001f03037819 */ /* 0x000fc800000006ff */
[----:B------:R-:W0:Y:S02]  /*1520*/  SYNCS.PHASECHK.TRANS64.TRYWAIT P0, [R168+UR42], R3 ;  /* 0x00000003a80075a7 */ /* 0x000e24000800016a */
[----:B01234-:R-:W-:Y:S05]  /*1530*/  @!P0 BRA `(.L_x_15) ;  /* 0x000000c800d88947 */ /* 0x01ffea0003800000 */
.L_x_330:
[----:B------:R-:W-:-:S04]  /*1540*/  UIADD3 UR4, UR43, 0x800, URZ ;  /* 0x000008002b047890 */ /* 0x000fc8000fffe03f */
[----:B------:R-:W-:-:S06]  /*1550*/  ULOP3.LUT UP0, URZ, UR4, 0x1bf, URZ, 0xc0, !UPT ;  /* 0x000001bf043f7892 */ /* 0x000fcc000f80c03f */
[----:B------:R-:W-:-:S13]  /*1560*/  PLOP3.LUT P0, PT, PT, PT, UP0, 0x80, 0x0 ;  /* 0x000000000000781c */ /* 0x000fda0003f0f008 */
[----:B------:R-:W-:Y:S05]  /*1570*/  @!P0 BRA `(.L_x_16) ;  /* 0x0000000000408947 */ /* 0x000fea0003800000 */
[----:B0-----:R-:W-:Y:S01]  /*1580*/  MOV R0, 0x0 ;  /* 0x0000000000007802 */ /* 0x001fe20000000f00 */
[----:B------:R-:W-:Y:S01]  /*1590*/  ULDC.64 UR4, c[0x4][0x70] ;  /* 0x01001c0000047ab9 */ /* 0x000fe20000000a00 */
[----:B------:R-:W-:Y:S01]  /*15a0*/  ULDC.64 UR6, c[0x4][0x8] ;  /* 0x0100020000067ab9 */ /* 0x000fe20000000a00 */
[----:B------:R-:W-:Y:S01]  /*15b0*/  IMAD.U32 R4, RZ, RZ, UR4 ;  /* 0x00000004ff047e24 */ /* 0x000fe2000f8e00ff */
[----:B------:R0:W1:Y:S01]  /*15c0*/  LDC.64 R14, c[0x4][R0] ;  /* 0x01000000000e7b82 */ /* 0x0000620000000a00 */
[----:B------:R-:W-:Y:S01]  /*15d0*/  IMAD.U32 R5, RZ, RZ, UR5 ;  /* 0x00000005ff057e24 */ /* 0x000fe2000f8e00ff */
[----:B------:R-:W-:Y:S01]  /*15e0*/  ULDC.64 UR4, c[0x4][0x78] ;  /* 0x01001e0000047ab9 */ /* 0x000fe20000000a00 */
[----:B------:R-:W-:Y:S02]  /*15f0*/  IMAD.U32 R10, RZ, RZ, UR6 ;  /* 0x00000006ff0a7e24 */ /* 0x000fe4000f8e00ff */
[----:B------:R-:W-:Y:S02]  /*1600*/  IMAD.U32 R6, RZ, RZ, UR4 ;  /* 0x00000004ff067e24 */ /* 0x000fe4000f8e00ff */
[----:B------:R-:W-:-:S02]  /*1610*/  IMAD.U32 R7, RZ, RZ, UR5 ;  /* 0x00000005ff077e24 */ /* 0x000fc4000f8e00ff */
[----:B------:R-:W-:Y:S02]  /*1620*/  IMAD.U32 R11, RZ, RZ, UR7 ;  /* 0x00000007ff0b7e24 */ /* 0x000fe4000f8e00ff */
[----:B------:R-:W-:Y:S02]  /*1630*/  IMAD.MOV.U32 R8, RZ, RZ, 0x70 ;  /* 0x00000070ff087424 */ /* 0x000fe400078e00ff */
[----:B------:R-:W-:Y:S02]  /*1640*/  IMAD.MOV.U32 R12, RZ, RZ, 0x1 ;  /* 0x00000001ff0c7424 */ /* 0x000fe400078e00ff */
[----:B0-----:R-:W-:-:S07]  /*1650*/  IMAD.MOV.U32 R13, RZ, RZ, RZ ;  /* 0x000000ffff0d7224 */ /* 0x001fce00078e00ff */
[----:B------:R-:W-:-:S07]  /*1660*/  LEPC R20, `(.L_x_16) ;  /* 0x000000001014794e */ /* 0x000fce0000000000 */
[----:B-1---5:R-:W-:Y:S05]  /*1670*/  CALL.ABS.NOINC R14 ;  /* 0x000000000e007343 */ /* 0x022fea0003c00000 */
.L_x_16:
[----:B------:R-:W-:-:S04]  /*1680*/  IMAD.U32 R24, RZ, RZ, UR43 ;  /* 0x0000002bff187e24 */ /* 0x000fc8000f8e00ff */
[----:B------:R-:W-:-:S05]  /*1690*/  VIADD R24, R24, 0xa800 ;  /* 0x0000a80018187836 */ /* 0x000fca0000000000 */
[----:B------:R-:W-:-:S13]  /*16a0*/  LOP3.LUT P0, RZ, R24, 0x3ff, RZ, 0xc0, !PT ;  /* 0x000003ff18ff7812 */ /* 0x000fda000780c0ff */
[----:B------:R-:W-:Y:S05]  /*16b0*/  @!P0 BRA `(.L_x_17) ;  /* 0x00000000007c8947 */ /* 0x000fea0003800000 */
[----:B------:R-:W-:Y:S01]  /*16c0*/  MOV R23, 0x0 ;  /* 0x0000000000177802 */ /* 0x000fe20000000f00 */
[----:B------:R-:W-:Y:S01]  /*16d0*/  ULDC.64 UR4, c[0x4][0x70] ;  /* 0x01001c0000047ab9 */ /* 0x000fe20000000a00 */
[----:B------:R-:W-:Y:S01]  /*16e0*/  ULDC.64 UR6, c[0x4][0x78] ;  /* 0x01001e0000067ab9 */ /* 0x000fe20000000a00 */
[----:B------:R-:W-:Y:S01]  /*16f0*/  IMAD.U32 R4, RZ, RZ, UR4 ;  /* 0x00000004ff047e24 */ /* 0x000fe2000f8e00ff */
[----:B------:R1:W2:Y:S01]  /*1700*/  LDC.64 R14, c[0x4][R23] ;  /* 0x01000000170e7b82 */ /* 0x0002a20000000a00 */
        /* <DEDUP_REMOVED lines=8> */
[----:B-1----:R-:W-:-:S07]  /*1790*/  IMAD.MOV.U32 R13, RZ, RZ, RZ ;  /* 0x000000ffff0d7224 */ /* 0x002fce00078e00ff */
[----:B------:R-:W-:-:S07]  /*17a0*/  LEPC R20, `(.L_x_18) ;  /* 0x000000001014794e */ /* 0x000fce0000000000 */
[----:B0-2--5:R-:W-:Y:S05]  /*17b0*/  CALL.ABS.NOINC R14 ;  /* 0x000000000e007343 */ /* 0x025fea0003c00000 */
.L_x_18:
[----:B------:R0:W1:Y:S01]  /*17c0*/  LDC.64 R14, c[0x4][R23] ;  /* 0x01000000170e7b82 */ /* 0x0000620000000a00 */
[----:B------:R-:W-:Y:S01]  /*17d0*/  ULDC.64 UR4, c[0x4][0x70] ;  /* 0x01001c0000047ab9 */ /* 0x000fe20000000a00 */
[----:B------:R-:W-:Y:S01]  /*17e0*/  ULDC.64 UR6, c[0x4][0x10] ;  /* 0x0100040000067ab9 */ /* 0x000fe20000000a00 */
[----:B------:R-:W-:Y:S02]  /*17f0*/  IMAD.U32 R4, RZ, RZ, UR4 ;  /* 0x00000004ff047e24 */ /* 0x000fe4000f8e00ff */
        /* <DEDUP_REMOVED lines=10> */
[----:B-1----:R-:W-:Y:S05]  /*18a0*/  CALL.ABS.NOINC R14 ;  /* 0x000000000e007343 */ /* 0x002fea0003c00000 */
.L_x_17:
[----:B------:R-:W-:-:S06]  /*18b0*/  ULOP3.LUT UR4, UR37, 0x1, URZ, 0xfc, !UPT ;  /* 0x0000000125047892 */ /* 0x000fcc000f8efc3f */
[----:B0-----:R-:W-:Y:S01]  /*18c0*/  IMAD.U32 R0, RZ, RZ, UR4 ;  /* 0x00000004ff007e24 */ /* 0x001fe2000f8e00ff */
[----:B------:R-:W-:-:S04]  /*18d0*/  UMOV UR4, 0xffffffff ;  /* 0xffffffff00047882 */ /* 0x000fc80000000000 */
[----:B------:R-:W-:Y:S01]  /*18e0*/  ISETP.NE.AND P0, PT, R0, 0x3, PT ;  /* 0x000000030000780c */ /* 0x000fe20003f05270 */
[----:B------:R-:W-:-:S12]  /*18f0*/  BRA.DIV UR4, `(.L_x_19) ;  /* 0x000000ca04007947 */ /* 0x000fd8000b800000 */
.L_x_332:
[----:B------:R-:W-:Y:S05]  /*1900*/  @!P0 BRA `(.L_x_20) ;  /* 0x0000000000048947 */ /* 0x000fea0003800000 */
[----:B------:R-:W-:Y:S01]  /*1910*/  BPT.TRAP 0x1 ;  /* 0x000000040000795c */ /* 0x000fe20000300000 */
.L_x_20:
[----:B------:R-:W-:Y:S02]  /*1920*/  IMAD.U32 R3, RZ, RZ, UR49 ;  /* 0x00000031ff037e24 */ /* 0x000fe4000f8e00ff */
[----:B------:R-:W-:-:S03]  /*1930*/  IMAD.U32 R0, RZ, RZ, UR36 ;  /* 0x00000024ff007e24 */ /* 0x000fc6000f8e00ff */
[----:B------:R-:W-:Y:S02]  /*1940*/  LEA R3, R3, UR43, 0x3 ;  /* 0x0000002b03037c11 */ /* 0x000fe4000f8e18ff */
[----:B------:R-:W-:-:S04]  /*1950*/  SHF.L.U32 R0, R0, 0x1f, RZ ;  /* 0x0000001f00007819 */ /* 0x000fc800000006ff */
[----:B------:R0:W1:Y:S01]  /*1960*/  SYNCS.PHASECHK.TRANS64.TRYWAIT P1, [R3+URZ], R0 ;  /* 0x00000000030075a7 */ /* 0x000062000802017f */
[----:B------:R-:W-:Y:S05]  /*1970*/  @!P0 BRA `(.L_x_21) ;  /* 0x0000000000048947 */ /* 0x000fea0003800000 */
[----:B------:R-:W-:Y:S01]  /*1980*/  BPT.TRAP 0x1 ;  /* 0x000000040000795c */ /* 0x000fe20000300000 */
.L_x_21:
[----:B-1----:R-:W-:Y:S05]  /*1990*/  @P1 BRA `(.L_x_22) ;  /* 0x0000000000081947 */ /* 0x002fea0003800000 */
[----:B------:R-:W1:Y:S02]  /*19a0*/  SYNCS.PHASECHK.TRANS64.TRYWAIT P1, [R3+URZ], R0 ;  /* 0x00000000030075a7 */ /* 0x000e64000802017f */
[----:B-1----:R-:W-:Y:S05]  /*19b0*/  @!P1 BRA `(.L_x_23) ;  /* 0x000000c400ec9947 */ /* 0x002fea0003800000 */
.L_x_22:
[----:B------:R-:W-:-:S04]  /*19c0*/  UIADD3 UR4, UR49, 0x1, URZ ;  /* 0x0000000131047890 */ /* 0x000fc8000fffe03f */
[----:B------:R-:W-:Y:S02]  /*19d0*/  UISETP.NE.AND UP0, UPT, UR4, 0x5, UPT ;  /* 0x000000050400788c */ /* 0x000fe4000bf05270 */
[----:B01----:R-:W-:Y:S02]  /*19e0*/  IMAD.U32 R0, RZ, RZ, UR4 ;  /* 0x00000004ff007e24 */ /* 0x003fe4000f8e00ff */
[----:B------:R-:W-:Y:S02]  /*19f0*/  USEL UR4, URZ, 0x1, UP0 ;  /* 0x000000013f047887 */ /* 0x000fe40008000000 */
[----:B------:R-:W-:Y:S02]  /*1a00*/  PLOP3.LUT P1, PT, PT, PT, UP0, 0x80, 0x0 ;  /* 0x000000000000781c */ /* 0x000fe40003f2f008 */
[----:B------:R-:W-:Y:S02]  /*1a10*/  ULOP3.LUT UR4, UR36, UR4, URZ, 0x3c, !UPT ;  /* 0x0000000424047292 */ /* 0x000fe4000f8e3c3f */
[----:B------:R-:W-:-:S04]  /*1a20*/  SEL R0, R0, RZ, P1 ;  /* 0x000000ff00007207 */ /* 0x000fc80000800000 */
[----:B------:R-:W-:Y:S01]  /*1a30*/  IMAD.U32 R169, RZ, RZ, UR4 ;  /* 0x00000004ffa97e24 */ /* 0x000fe2000f8e00ff */
[----:B------:R-:W-:Y:S06]  /*1a40*/  @!P0 BRA `(.L_x_24) ;  /* 0x0000000000048947 */ /* 0x000fec0003800000 */
[----:B------:R-:W-:Y:S01]  /*1a50*/  BPT.TRAP 0x1 ;  /* 0x000000040000795c */ /* 0x000fe20000300000 */
.L_x_24:
[----:B------:R-:W-:Y:S01]  /*1a60*/  IMAD.U32 R6, RZ, RZ, UR49 ;  /* 0x00000031ff067e24 */ /* 0x000fe2000f8e00ff */
[----:B------:R-:W-:Y:S02]  /*1a70*/  LEA R3, R0, UR43, 0x3 ;  /* 0x0000002b00037c11 */ /* 0x000fe4000f8e18ff */
[----:B------:R-:W-:Y:S01]  /*1a80*/  SHF.L.U32 R4, R169, 0x1f, RZ ;  /* 0x0000001fa9047819 */ /* 0x000fe200000006ff */
[----:B------:R-:W-:Y:S01]  /*1a90*/  IMAD R5, R6, 0x2000, R165 ;  /* 0x0000200006057824 */ /* 0x000fe200078e02a5 */
[----:B------:R-:W-:Y:S02]  /*1aa0*/  ISETP.NE.AND P2, PT, RZ, UR40, PT ;  /* 0x00000028ff007c0c */ /* 0x000fe4000bf45270 */
[----:B------:R0:W1:Y:S01]  /*1ab0*/  SYNCS.PHASECHK.TRANS64.TRYWAIT P1, [R3+URZ], R4 ;  /* 0x00000004030075a7 */ /* 0x000062000802017f */
[----:B------:R-:W-:Y:S01]  /*1ac0*/  VIADD R6, R5, UR43 ;  /* 0x0000002b05067c36 */ /* 0x000fe20008000000 */
[----:B------:R0:W2:Y:S09]  /*1ad0*/  LDS.U8 R7, [R5+UR43+0x800] ;  /* 0x0008002b05077984 */ /* 0x0000b20008000000 */
[----:B------:R-:W-:Y:S05]  /*1ae0*/  WARPSYNC.ALL ;  /* 0x0000000000007948 */ /* 0x000fea0003800000 */
[----:B------:R-:W-:Y:S01]  /*1af0*/  IMAD.IADD R6, R167, 0x1, R6 ;  /* 0x00000001a7067824 */ /* 0x000fe200078e0206 */
[----:B------:R-:W2:Y:S04]  /*1b00*/  LDS.U8 R8, [R5+UR43+0x840] ;  /* 0x0008402b05087984 */ /* 0x000ea80008000000 */
[----:B------:R-:W-:Y:S04]  /*1b10*/  LDS.U8 R9, [R5+UR43+0x808] ;  /* 0x0008082b05097984 */ /* 0x000fe80008000000 */
[----:B------:R-:W3:Y:S04]  /*1b20*/  LDS.U8 R12, [R5+UR43+0x848] ;  /* 0x0008482b050c7984 */ /* 0x000ee80008000000 */
[----:B------:R-:W-:Y:S04]  /*1b30*/  LDS.U8 R11, [R5+UR43+0xc00] ;  /* 0x000c002b050b7984 */ /* 0x000fe80008000000 */
[----:B------:R-:W4:Y:S04]  /*1b40*/  LDS.U8 R26, [R5+UR43+0xc40] ;  /* 0x000c402b051a7984 */ /* 0x000f280008000000 */
[----:B------:R-:W-:Y:S04]  /*1b50*/  LDS.U8 R13, [R5+UR43+0xc08] ;  /* 0x000c082b050d7984 */ /* 0x000fe80008000000 */
[----:B------:R-:W0:Y:S04]  /*1b60*/  LDS.U8 R30, [R5+UR43+0xc48] ;  /* 0x000c482b051e7984 */ /* 0x000e280008000000 */
[----:B------:R-:W-:Y:S04]  /*1b70*/  LDS.U8 R15, [R5+UR43+0x1000] ;  /* 0x0010002b050f7984 */ /* 0x000fe80008000000 */
[----:B------:R-:W1:Y:S04]  /*1b80*/  LDS.U8 R36, [R5+UR43+0x1040] ;  /* 0x0010402b05247984 */ /* 0x000e680008000000 */
[----:B------:R-:W-:Y:S04]  /*1b90*/  LDS.U8 R21, [R5+UR43+0x1008] ;  /* 0x0010082b05157984 */ /* 0x000fe80008000000 */
[----:B------:R-:W1:Y:S01]  /*1ba0*/  LDS.U8 R40, [R5+UR43+0x1048] ;  /* 0x0010482b05287984 */ /* 0x000e620008000000 */
[----:B--2---:R-:W-:-:S03]  /*1bb0*/  PRMT R7, R8, 0x7604, R7 ;  /* 0x0000760408077816 */ /* 0x004fc60000000007 */
[----:B------:R-:W-:Y:S04]  /*1bc0*/  LDS.U8 R23, [R5+UR43+0x1400] ;  /* 0x0014002b05177984 */ /* 0x000fe80008000000 */
[----:B------:R-:W2:Y:S01]  /*1bd0*/  LDS.U8 R46, [R5+UR43+0x1440] ;  /* 0x0014402b052e7984 */ /* 0x000ea20008000000 */
[----:B---3--:R-:W-:-:S03]  /*1be0*/  PRMT R9, R12, 0x7604, R9 ;  /* 0x000076040c097816 */ /* 0x008fc60000000009 */
[----:B------:R-:W-:Y:S04]  /*1bf0*/  LDS.U8 R25, [R5+UR43+0x1408] ;  /* 0x0014082b05197984 */ /* 0x000fe80008000000 */
[----:B------:R-:W3:Y:S01]  /*1c00*/  LDS.U8 R50, [R5+UR43+0x1448] ;  /* 0x0014482b05327984 */ /* 0x000ee20008000000 */
[----:B----4-:R-:W-:-:S03]  /*1c10*/  PRMT R11, R26, 0x7604, R11 ;  /* 0x000076041a0b7816 */ /* 0x010fc6000000000b */
[----:B------:R-:W4:Y:S04]  /*1c20*/  LDS.U8 R10, [R6+0x800] ;  /* 0x00080000060a7984 */ /* 0x000f280000000000 */
[----:B------:R-:W4:Y:S01]  /*1c30*/  LDS.U8 R14, [R6+0x808] ;  /* 0x00080800060e7984 */ /* 0x000f220000000000 */
[----:B0-----:R-:W-:-:S03]  /*1c40*/  PRMT R13, R30, 0x7604, R13 ;  /* 0x000076041e0d7816 */ /* 0x001fc6000000000d */
[----:B------:R-:W0:Y:S04]  /*1c50*/  LDS.U8 R28, [R6+0xc00] ;  /* 0x000c0000061c7984 */ /* 0x000e280000000000 */
[----:B------:R-:W0:Y:S01]  /*1c60*/  LDS.U8 R32, [R6+0xc08] ;  /* 0x000c080006207984 */ /* 0x000e220000000000 */
[----:B-1----:R-:W-:-:S03]  /*1c70*/  PRMT R15, R36, 0x7604, R15 ;  /* 0x00007604240f7816 */ /* 0x002fc6000000000f */
[----:B------:R-:W1:Y:S04]  /*1c80*/  LDS.U8 R38, [R6+0x1000] ;  /* 0x0010000006267984 */ /* 0x000e680000000000 */
[----:B------:R-:W1:Y:S01]  /*1c90*/  LDS.U8 R42, [R6+0x1008] ;  /* 0x00100800062a7984 */ /* 0x000e620000000000 */
[----:B------:R-:W-:-:S03]  /*1ca0*/  PRMT R21, R40, 0x7604, R21 ;  /* 0x0000760428157816 */ /* 0x000fc60000000015 */
[----:B------:R-:W1:Y:S04]  /*1cb0*/  LDS.U8 R48, [R6+0x1400] ;  /* 0x0014000006307984 */ /* 0x000e680000000000 */
[----:B------:R-:W1:Y:S01]  /*1cc0*/  LDS.U8 R52, [R6+0x1408] ;  /* 0x0014080006347984 */ /* 0x000e620000000000 */
[----:B--2---:R-:W-:-:S03]  /*1cd0*/  PRMT R23, R46, 0x7604, R23 ;  /* 0x000076042e177816 */ /* 0x004fc60000000017 */
[----:B------:R-:W2:Y:S04]  /*1ce0*/  LDS.U8 R156, [R6+0x840] ;  /* 0x00084000069c7984 */ /* 0x000ea80000000000 */
[----:B------:R-:W2:Y:S01]  /*1cf0*/  LDS.U8 R20, [R6+0x848] ;  /* 0x0008480006147984 */ /* 0x000ea20000000000 */
[----:B---3--:R-:W-:-:S03]  /*1d00*/  PRMT R25, R50, 0x7604, R25 ;  /* 0x0000760432197816 */ /* 0x008fc60000000019 */
[----:B------:R-:W3:Y:S01]  /*1d10*/  LDS.U8 R158, [R6+0xc40] ;  /* 0x000c4000069e7984 */ /* 0x000ee20000000000 */
[----:B----4-:R-:W-:-:S03]  /*1d20*/  PRMT R7, R10, 0x7054, R7 ;  /* 0x000070540a077816 */ /* 0x010fc60000000007 */
[----:B------:R-:W4:Y:S01]  /*1d30*/  LDS.U8 R34, [R6+0xc48] ;  /* 0x000c480006227984 */ /* 0x000f220000000000 */
[----:B------:R-:W-:-:S03]  /*1d40*/  PRMT R9, R14, 0x7054, R9 ;  /* 0x000070540e097816 */ /* 0x000fc60000000009 */
[----:B------:R-:W4:Y:S01]  /*1d50*/  LDS.U8 R160, [R6+0x1040] ;  /* 0x0010400006a07984 */ /* 0x000f220000000000 */
[----:B0-----:R-:W-:-:S03]  /*1d60*/  PRMT R11, R28, 0x7054, R11 ;  /* 0x000070541c0b7816 */ /* 0x001fc6000000000b */
[----:B------:R-:W0:Y:S01]  /*1d70*/  LDS.U8 R44, [R6+0x1048] ;  /* 0x00104800062c7984 */ /* 0x000e220000000000 */
[----:B------:R-:W-:-:S03]  /*1d80*/  PRMT R13, R32, 0x7054, R13 ;  /* 0x00007054200d7816 */ /* 0x000fc6000000000d */
[----:B------:R-:W0:Y:S01]  /*1d90*/  LDS.U8 R162, [R6+0x1440] ;  /* 0x0014400006a27984 */ /* 0x000e220000000000 */
[----:B-1----:R-:W-:-:S03]  /*1da0*/  PRMT R15, R38, 0x7054, R15 ;  /* 0x00007054260f7816 */ /* 0x002fc6000000000f */
[----:B------:R-:W1:Y:S01]  /*1db0*/  LDS.U8 R54, [R6+0x1448] ;  /* 0x0014480006367984 */ /* 0x000e620000000000 */
[----:B------:R-:W-:Y:S02]  /*1dc0*/  PRMT R21, R42, 0x7054, R21 ;  /* 0x000070542a157816 */ /* 0x000fe40000000015 */
[----:B------:R-:W-:Y:S02]  /*1dd0*/  PRMT R23, R48, 0x7054, R23 ;  /* 0x0000705430177816 */ /* 0x000fe40000000017 */
[----:B------:R-:W-:Y:S02]  /*1de0*/  PRMT R25, R52, 0x7054, R25 ;  /* 0x0000705434197816 */ /* 0x000fe40000000019 */
[----:B--2---:R-:W-:Y:S02]  /*1df0*/  PRMT R156, R156, 0x654, R7 ;  /* 0x000006549c9c7816 */ /* 0x004fe40000000007 */
[----:B------:R-:W-:Y:S02]  /*1e00*/  PRMT R157, R20, 0x654, R9 ;  /* 0x00000654149d7816 */ /* 0x000fe40000000009 */
[----:B---3--:R-:W-:-:S02]  /*1e10*/  PRMT R158, R158, 0x654, R11 ;  /* 0x000006549e9e7816 */ /* 0x008fc4000000000b */
[----:B----4-:R-:W-:Y:S02]  /*1e20*/  PRMT R159, R34, 0x654, R13 ;  /* 0x00000654229f7816 */ /* 0x010fe4000000000d */
[----:B------:R-:W-:Y:S02]  /*1e30*/  PRMT R160, R160, 0x654, R15 ;  /* 0x00000654a0a07816 */ /* 0x000fe4000000000f */
[----:B0-----:R-:W-:Y:S02]  /*1e40*/  PRMT R161, R44, 0x654, R21 ;  /* 0x000006542ca17816 */ /* 0x001fe40000000015 */
[----:B------:R-:W-:Y:S02]  /*1e50*/  PRMT R162, R162, 0x654, R23 ;  /* 0x00000654a2a27816 */ /* 0x000fe40000000017 */
[----:B-1----:R-:W-:Y:S02]  /*1e60*/  PRMT R163, R54, 0x654, R25 ;  /* 0x0000065436a37816 */ /* 0x002fe40000000019 */
[----:B------:R-:W-:Y:S01]  /*1e70*/  R2UR UR4, R24 ;  /* 0x00000000180472ca */ /* 0x000fe200000e0000 */
[----:B------:R-:W-:Y:S01]  /*1e80*/  UMOV UR7, 0x40000040 ;  /* 0x4000004000077882 */ /* 0x000fe20000000000 */
[----:B------:R-:W-:-:S11]  /*1e90*/  WARPGROUP.ARRIVE ;  /* 0x00000000000079c5 */ /* 0x000fd60000000000 */
[----:B------:R-:W-:-:S04]  /*1ea0*/  USHF.R.U32.HI UR4, URZ, 0x4, UR4 ;  /* 0x000000043f047899 */ /* 0x000fc80008011604 */
[----:B------:R-:W-:-:S04]  /*1eb0*/  ULOP3.LUT UR4, UR4, 0x3fff, URZ, 0xc0, !UPT ;  /* 0x00003fff04047892 */ /* 0x000fc8000f8ec03f */
[----:B------:R-:W-:-:S04]  /*1ec0*/  ULOP3.LUT UR8, UR4, 0x10000, URZ, 0xfc, !UPT ;  /* 0x0001000004087892 */ /* 0x000fc8000f8efc3f */
[----:B------:R-:W-:-:S07]  /*1ed0*/  ULEA UR4, UR49, UR8, 0xb ;  /* 0x0000000831047291 */ /* 0x000fce000f8e583f */
[----:B------:R-:W-:Y:S02]  /*1ee0*/  UMOV UR6, UR4 ;  /* 0x0000000400067c82 */ /* 0x000fe40008000000 */
[----:B------:R-:W-:Y:S01]  /*1ef0*/  QGMMA.64x256x32.F32.E4M3.E5M2 R24, R156, gdesc[UR4], RZ, !UPT, gsb0 ;  /* 0x03e000049c187df3 */ /* 0x000fe2000c0028ff */
[----:B------:R-:W-:Y:S01]  /*1f00*/  UIADD3 UR6, UR4, 0x2, URZ ;  /* 0x0000000204067890 */ /* 0x000fe2000fffe03f */
[----:B------:R-:W-:Y:S01]  /*1f10*/  UMOV UR7, 0x40000040 ;  /* 0x4000004000077882 */ /* 0x000fe20000000000 */
[----:B------:R-:W-:Y:S02]  /*1f20*/  WARPGROUP.DEPBAR.LE gsb0, 0x0 ;  /* 0x00008000000079c5 */ /* 0x000fe40000010000 */
[----:B------:R-:W-:-:S15]  /*1f30*/  WARPGROUP.ARRIVE ;  /* 0x00000000000079c5 */ /* 0x000fde0000000000 */
[----:B------:R-:W-:-:S08]  /*1f40*/  NOP ;  /* 0x0000000000007918 */ /* 0x000fd00000000000 */
[----:B------:R-:W-:Y:S01]  /*1f50*/  QGMMA.64x256x32.F32.E4M3.E5M2 R24, R160, gdesc[UR4], R24, gsb0 ;  /* 0x03e00004a0187df3 */ /* 0x000fe20008002818 */
[----:B------:R-:W-:Y:S01]  /*1f60*/  UIADD3 UR6, UR4, 0x4, URZ ;  /* 0x0000000404067890 */ /* 0x000fe2000fffe03f */
[----:B------:R-:W-:Y:S01]  /*1f70*/  UMOV UR7, 0x40000040 ;  /* 0x4000004000077882 */ /* 0x000fe20000000000 */
[----:B------:R-:W-:Y:S02]  /*1f80*/  WARPGROUP.DEPBAR.LE gsb0, 0x0 ;  /* 0x00008000000079c5 */ /* 0x000fe40000010000 */
[----:B------:R-:W-:Y:S04]  /*1f90*/  LDS.U8 R7, [R5+UR43+0x1800] ;  /* 0x0018002b05077984 */ /* 0x000fe80008000000 */
[----:B------:R-:W0:Y:S04]  /*1fa0*/  LDS.U8 R8, [R5+UR43+0x1840] ;  /* 0x0018402b05087984 */ /* 0x000e280008000000 */
[----:B------:R-:W-:Y:S04]  /*1fb0*/  LDS.U8 R9, [R5+UR43+0x1808] ;  /* 0x0018082b05097984 */ /* 0x000fe80008000000 */
[----:B------:R-:W1:Y:S04]  /*1fc0*/  LDS.U8 R12, [R5+UR43+0x1848] ;  /* 0x0018482b050c7984 */ /* 0x000e680008000000 */
[----:B------:R-:W-:Y:S04]  /*1fd0*/  LDS.U8 R11, [R5+UR43+0x1c00] ;  /* 0x001c002b050b7984 */ /* 0x000fe80008000000 */
[----:B------:R-:W2:Y:S04]  /*1fe0*/  LDS.U8 R158, [R5+UR43+0x1c40] ;  /* 0x001c402b059e7984 */ /* 0x000ea80008000000 */
[----:B------:R-:W-:Y:S04]  /*1ff0*/  LDS.U8 R13, [R5+UR43+0x1c08] ;  /* 0x001c082b050d7984 */ /* 0x000fe80008000000 */
[----:B------:R-:W3:Y:S04]  /*2000*/  LDS.U8 R170, [R5+UR43+0x1c48] ;  /* 0x001c482b05aa7984 */ /* 0x000ee80008000000 */
[----:B------:R-:W4:Y:S04]  /*2010*/  LDS.U8 R10, [R6+0x1800] ;  /* 0x00180000060a7984 */ /* 0x000f280000000000 */
[----:B------:R-:W4:Y:S04]  /*2020*/  LDS.U8 R14, [R6+0x1808] ;  /* 0x00180800060e7984 */ /* 0x000f280000000000 */
        /* <DEDUP_REMOVED lines=8> */
[----:B--2---:R-:W-:Y:S02]  /*20b0*/  PRMT R11, R158, 0x7604, R11 ;  /* 0x000076049e0b7816 */ /* 0x004fe4000000000b */
[----:B---3--:R-:W-:Y:S02]  /*20c0*/  PRMT R13, R170, 0x7604, R13 ;  /* 0x00007604aa0d7816 */ /* 0x008fe4000000000d */
[----:B----4-:R-:W-:Y:S02]  /*20d0*/  PRMT R7, R10, 0x7054, R7 ;  /* 0x000070540a077816 */ /* 0x010fe40000000007 */
[----:B------:R-:W-:-:S02]  /*20e0*/  PRMT R9, R14, 0x7054, R9 ;  /* 0x000070540e097816 */ /* 0x000fc40000000009 */
[----:B------:R-:W-:Y:S02]  /*20f0*/  PRMT R11, R160, 0x7054, R11 ;  /* 0x00007054a00b7816 */ /* 0x000fe4000000000b */
[----:B------:R-:W-:Y:S02]  /*2100*/  PRMT R13, R172, 0x7054, R13 ;  /* 0x00007054ac0d7816 */ /* 0x000fe4000000000d */
[----:B0-----:R-:W-:Y:S02]  /*2110*/  PRMT R156, R156, 0x654, R7 ;  /* 0x000006549c9c7816 */ /* 0x001fe40000000007 */
[----:B------:R-:W-:Y:S02]  /*2120*/  PRMT R157, R20, 0x654, R9 ;  /* 0x00000654149d7816 */ /* 0x000fe40000000009 */
[----:B-1----:R-:W-:Y:S02]  /*2130*/  PRMT R158, R162, 0x654, R11 ;  /* 0x00000654a29e7816 */ /* 0x002fe4000000000b */
[----:B------:R-:W-:-:S04]  /*2140*/  PRMT R159, R174, 0x654, R13 ;  /* 0x00000654ae9f7816 */ /* 0x000fc8000000000d */
[----:B------:R-:W-:-:S06]  /*2150*/  WARPGROUP.ARRIVE ;  /* 0x00000000000079c5 */ /* 0x000fcc0000000000 */
        /* <DEDUP_REMOVED lines=33> */
[----:B------:R-:W-:Y:S03]  /*2370*/  QGMMA.64x256x32.F32.E4M3.E5M2 R24, R156, gdesc[UR4], R24, gsb0 ;  /* 0x03e000049c187df3 */ /* 0x000fe60008002818 */
[----:B------:R-:W-:Y:S02]  /*2380*/  WARPGROUP.DEPBAR.LE gsb0, 0x0 ;  /* 0x00008000000079c5 */ /* 0x000fe40000010000 */
[----:B------:R-:W-:Y:S05]  /*2390*/  @!P2 BRA `(.L_x_25) ;  /* 0x000000140060a947 */ /* 0x000fea0003800000 */
[----:B------:R-:W-:Y:S05]  /*23a0*/  @!P0 BRA `(.L_x_26) ;  /* 0x0000000000048947 */ /* 0x000fea0003800000 */
[----:B------:R-:W-:Y:S01]  /*23b0*/  BPT.TRAP 0x1 ;  /* 0x000000040000795c */ /* 0x000fe20000300000 */
.L_x_26:
[----:B------:R-:W-:-:S05]  /*23c0*/  IMAD.SHL.U32 R174, R0, 0x2000, RZ ;  /* 0x0000200000ae7824 */ /* 0x000fca00078e00ff */
[----:B------:R-:W-:-:S05]  /*23d0*/  IADD3 R6, R174, UR43, R165 ;  /* 0x0000002bae067c10 */ /* 0x000fca000fffe0a5 */
[----:B------:R-:W-:Y:S01]  /*23e0*/  IMAD.IADD R11, R167, 0x1, R6 ;  /* 0x00000001a70b7824 */ /* 0x000fe200078e0206 */
[----:B------:R-:W-:Y:S06]  /*23f0*/  @P1 BRA `(.L_x_27) ;  /* 0x0000000000081947 */ /* 0x000fec0003800000 */
[----:B------:R-:W0:Y:S02]  /*2400*/  SYNCS.PHASECHK.TRANS64.TRYWAIT P1, [R3+URZ], R4 ;  /* 0x00000004030075a7 */ /* 0x000e24000802017f */
[----:B0-----:R-:W-:Y:S05]  /*2410*/  @!P1 BRA `(.L_x_28) ;  /* 0x000000bc00689947 */ /* 0x001fea0003800000 */
.L_x_27:
[----:B0-----:R-:W-:Y:S01]  /*2420*/  LDS.U8 R3, [R6+0x800] ;  /* 0x0008000006037984 */ /* 0x001fe20000000000 */
[----:B------:R-:W0:Y:S01]  /*2430*/  LDC R13, c[0x0][0x28c] ;  /* 0x0000a300ff0d7b82 */ /* 0x000e220000000800 */
[----:B------:R-:W-:Y:S02]  /*2440*/  UMOV UR4, UR49 ;  /* 0x0000003100047c82 */ /* 0x000fe40008000000 */
[----:B------:R-:W1:Y:S04]  /*2450*/  LDS.U8 R4, [R6+0x840] ;  /* 0x0008400006047984 */ /* 0x000e680000000000 */
[----:B------:R-:W-:Y:S04]  /*2460*/  LDS.U8 R5, [R6+0x808] ;  /* 0x0008080006057984 */ /* 0x000fe80000000000 */
[----:B------:R-:W2:Y:S04]  /*2470*/  LDS.U8 R10, [R6+0x848] ;  /* 0x00084800060a7984 */ /* 0x000ea80000000000 */
[----:B------:R-:W-:Y:S04]  /*2480*/  LDS.U8 R7, [R6+0xc00] ;  /* 0x000c000006077984 */ /* 0x000fe80000000000 */
[----:B------:R-:W3:Y:S04]  /*2490*/  LDS.U8 R20, [R6+0xc40] ;  /* 0x000c400006147984 */ /* 0x000ee80000000000 */
[----:B------:R-:W-:Y:S01]  /*24a0*/  LDS.U8 R9, [R6+0xc08] ;  /* 0x000c080006097984 */ /* 0x000fe20000000000 */
[----:B0-----:R-:W-:-:S03]  /*24b0*/  ISETP.GE.AND P1, PT, R13, 0x101, PT ;  /* 0x000001010d00780c */ /* 0x001fc60003f26270 */
[----:B------:R-:W0:Y:S04]  /*24c0*/  LDS.U8 R158, [R6+0xc48] ;  /* 0x000c4800069e7984 */ /* 0x000e280000000000 */
[----:B------:R-:W4:Y:S04]  /*24d0*/  LDS.U8 R8, [R11+0x800] ;  /* 0x000800000b087984 */ /* 0x000f280000000000 */
[----:B------:R-:W4:Y:S04]  /*24e0*/  LDS.U8 R12, [R11+0x808] ;  /* 0x000808000b0c7984 */ /* 0x000f280000000000 */
[----:B------:R-:W4:Y:S04]  /*24f0*/  LDS.U8 R156, [R11+0xc00] ;  /* 0x000c00000b9c7984 */ /* 0x000f280000000000 */
[----:B------:R-:W4:Y:S01]  /*2500*/  LDS.U8 R170, [R11+0xc08] ;  /* 0x000c08000baa7984 */ /* 0x000f220000000000 */
[----:B-1----:R-:W-:-:S03]  /*2510*/  PRMT R3, R4, 0x7604, R3 ;  /* 0x0000760404037816 */ /* 0x002fc60000000003 */
[----:B------:R-:W1:Y:S04]  /*2520*/  LDS.U8 R160, [R11+0x840] ;  /* 0x000840000ba07984 */ /* 0x000e680000000000 */
[----:B------:R-:W1:Y:S01]  /*2530*/  LDS.U8 R14, [R11+0x848] ;  /* 0x000848000b0e7984 */ /* 0x000e620000000000 */
[----:B--2---:R-:W-:-:S03]  /*2540*/  PRMT R5, R10, 0x7604, R5 ;  /* 0x000076040a057816 */ /* 0x004fc60000000005 */
[----:B------:R-:W2:Y:S04]  /*2550*/  LDS.U8 R162, [R11+0xc40] ;  /* 0x000c40000ba27984 */ /* 0x000ea80000000000 */
[----:B------:R-:W2:Y:S01]  /*2560*/  LDS.U8 R172, [R11+0xc48] ;  /* 0x000c48000bac7984 */ /* 0x000ea20000000000 */
[----:B---3--:R-:W-:Y:S02]  /*2570*/  PRMT R7, R20, 0x7604, R7 ;  /* 0x0000760414077816 */ /* 0x008fe40000000007 */
[----:B0-----:R-:W-:Y:S02]  /*2580*/  PRMT R9, R158, 0x7604, R9 ;  /* 0x000076049e097816 */ /* 0x001fe40000000009 */
[----:B----4-:R-:W-:Y:S02]  /*2590*/  PRMT R3, R8, 0x7054, R3 ;  /* 0x0000705408037816 */ /* 0x010fe40000000003 */
[----:B------:R-:W-:-:S02]  /*25a0*/  PRMT R5, R12, 0x7054, R5 ;  /* 0x000070540c057816 */ /* 0x000fc40000000005 */
[----:B------:R-:W-:Y:S02]  /*25b0*/  PRMT R7, R156, 0x7054, R7 ;  /* 0x000070549c077816 */ /* 0x000fe40000000007 */
[----:B------:R-:W-:Y:S02]  /*25c0*/  PRMT R9, R170, 0x7054, R9 ;  /* 0x00007054aa097816 */ /* 0x000fe40000000009 */
[----:B-1----:R-:W-:Y:S02]  /*25d0*/  PRMT R160, R160, 0x654, R3 ;  /* 0x00000654a0a07816 */ /* 0x002fe40000000003 */
[----:B------:R-:W-:Y:S02]  /*25e0*/  PRMT R161, R14, 0x654, R5 ;  /* 0x000006540ea17816 */ /* 0x000fe40000000005 */
[----:B--2---:R-:W-:Y:S02]  /*25f0*/  PRMT R162, R162, 0x654, R7 ;  /* 0x00000654a2a27816 */ /* 0x004fe40000000007 */
[----:B------:R-:W-:Y:S01]  /*2600*/  PRMT R163, R172, 0x654, R9 ;  /* 0x00000654aca37816 */ /* 0x000fe20000000009 */
[----:B------:R-:W-:Y:S06]  /*2610*/  @!P1 BRA `(.L_x_29) ;  /* 0x0000000800d09947 */ /* 0x000fec0003800000 */
[----:B------:R-:W-:Y:S01]  /*2620*/  R2UR UR10, R0 ;  /* 0x00000000000a72ca */ /* 0x000fe200000e0000 */
[----:B------:R-:W-:Y:S01]  /*2630*/  UMOV UR5, UR40 ;  /* 0x0000002800057c82 */ /* 0x000fe20008000000 */
[----:B------:R-:W-:-:S13]  /*2640*/  UMOV UR4, UR49 ;  /* 0x0000003100047c82 */ /* 0x000fda0008000000 */
.L_x_37:
[----:B------:R-:W-:-:S04]  /*2650*/  UIADD3 UR6, UR10, 0x1, URZ ;  /* 0x000000010a067890 */ /* 0x000fc8000fffe03f */
[----:B------:R-:W-:-:S04]  /*2660*/  UISETP.NE.AND UP0, UPT, UR6, 0x5, UPT ;  /* 0x000000050600788c */ /* 0x000fc8000bf05270 */
[----:B------:R-:W-:Y:S02]  /*2670*/  USEL UR7, URZ, 0x1, UP0 ;  /* 0x000000013f077887 */ /* 0x000fe40008000000 */
[----:B------:R-:W-:-:S04]  /*2680*/  USEL UR6, UR6, URZ, UP0 ;  /* 0x0000003f06067287 */ /* 0x000fc80008000000 */
[----:B------:R-:W-:Y:S02]  /*2690*/  LOP3.LUT R169, R169, UR7, RZ, 0x3c, !PT ;  /* 0x00000007a9a97c12 */ /* 0x000fe4000f8e3cff */
[----:B------:R-:W-:Y:S01]  /*26a0*/  IMAD.U32 R0, RZ, RZ, UR6 ;  /* 0x00000006ff007e24 */ /* 0x000fe2000f8e00ff */
[----:B------:R-:W-:Y:S06]  /*26b0*/  @!P0 BRA `(.L_x_30) ;  /* 0x0000000000048947 */ /* 0x000fec0003800000 */
[----:B------:R-:W-:Y:S01]  /*26c0*/  BPT.TRAP 0x1 ;  /* 0x000000040000795c */ /* 0x000fe20000300000 */
.L_x_30:
[----:B------:R-:W-:Y:S01]  /*26d0*/  LEA R3, R0, UR43, 0x3 ;  /* 0x0000002b00037c11 */ /* 0x000fe2000f8e18ff */
[----:B------:R-:W-:Y:S01]  /*26e0*/  ULEA UR9, UR10, UR8, 0xb ;  /* 0x000000080a097291 */ /* 0x000fe2000f8e583f */
[----:B------:R-:W-:Y:S01]  /*26f0*/  SHF.L.U32 R4, R169, 0x1f, RZ ;  /* 0x0000001fa9047819 */ /* 0x000fe200000006ff */
[----:B------:R-:W-:Y:S01]  /*2700*/  UMOV UR7, 0x40000040 ;  /* 0x4000004000077882 */ /* 0x000fe20000000000 */
[----:B------:R-:W-:Y:S02]  /*2710*/  IMAD.U32 R6, RZ, RZ, UR10 ;  /* 0x0000000aff067e24 */ /* 0x000fe4000f8e00ff */
[----:B------:R0:W1:Y:S01]  /*2720*/  SYNCS.PHASECHK.TRANS64.TRYWAIT P1, [R3+URZ], R4 ;  /* 0x00000004030075a7 */ /* 0x000062000802017f */
[----:B------:R-:W-:Y:S01]  /*2730*/  WARPGROUP.ARRIVE ;  /* 0x00000000000079c5 */ /* 0x000fe20000000000 */
[----:B------:R-:W-:Y:S01]  /*2740*/  UMOV UR6, UR9 ;  /* 0x0000000900067c82 */ /* 0x000fe20008000000 */
[----:B------:R-:W-:-:S04]  /*2750*/  IMAD R5, R6, 0x2000, R165 ;  /* 0x0000200006057824 */ /* 0x000fc800078e02a5 */
[----:B------:R-:W-:Y:S01]  /*2760*/  QGMMA.64x256x32.F32.E4M3.E5M2 R24, R160, gdesc[UR4], R24, gsb0 ;  /* 0x03e00004a0187df3 */ /* 0x000fe20008002818 */
[----:B------:R-:W-:Y:S01]  /*2770*/  VIADD R10, R5, UR43 ;  /* 0x0000002b050a7c36 */ /* 0x000fe20008000000 */
[----:B------:R-:W-:Y:S01]  /*2780*/  UIADD3 UR6, UR9, 0x2, URZ ;  /* 0x0000000209067890 */ /* 0x000fe2000fffe03f */
[----:B------:R-:W-:Y:S02]  /*2790*/  UMOV UR7, 0x40000040 ;  /* 0x4000004000077882 */ /* 0x000fe40000000000 */
[----:B------:R-:W-:Y:S01]  /*27a0*/  IMAD.IADD R20, R167, 0x1, R10 ;  /* 0x00000001a7147824 */ /* 0x000fe200078e020a */
[----:B------:R-:W-:Y:S02]  /*27b0*/  WARPGROUP.DEPBAR.LE gsb0, 0x0 ;  /* 0x00008000000079c5 */ /* 0x000fe40000010000 */
[----:B------:R-:W-:Y:S04]  /*27c0*/  LDS.U8 R6, [R5+UR43+0x1000] ;  /* 0x0010002b05067984 */ /* 0x000fe80008000000 */
[----:B------:R-:W2:Y:S04]  /*27d0*/  LDS.U8 R7, [R5+UR43+0x1040] ;  /* 0x0010402b05077984 */ /* 0x000ea80008000000 */
[----:B------:R-:W-:Y:S04]  /*27e0*/  LDS.U8 R8, [R5+UR43+0x1008] ;  /* 0x0010082b05087984 */ /* 0x000fe80008000000 */
[----:B------:R-:W3:Y:S04]  /*27f0*/  LDS.U8 R13, [R5+UR43+0x1048] ;  /* 0x0010482b050d7984 */ /* 0x000ee80008000000 */
[----:B------:R-:W-:Y:S04]  /*2800*/  LDS.U8 R10, [R5+UR43+0x1400] ;  /* 0x0014002b050a7984 */ /* 0x000fe80008000000 */
[----:B------:R-:W4:Y:S04]  /*2810*/  LDS.U8 R21, [R5+UR43+0x1440] ;  /* 0x0014402b05157984 */ /* 0x000f280008000000 */
[----:B------:R-:W-:Y:S04]  /*2820*/  LDS.U8 R12, [R5+UR43+0x1408] ;  /* 0x0014082b050c7984 */ /* 0x000fe80008000000 */
[----:B------:R-:W0:Y:S04]  /*2830*/  LDS.U8 R159, [R5+UR43+0x1448] ;  /* 0x0014482b059f7984 */ /* 0x000e280008000000 */
[----:B------:R-:W1:Y:S04]  /*2840*/  LDS.U8 R9, [R20+0x1000] ;  /* 0x0010000014097984 */ /* 0x000e680000000000 */
[----:B------:R-:W1:Y:S04]  /*2850*/  LDS.U8 R15, [R20+0x1008] ;  /* 0x00100800140f7984 */ /* 0x000e680000000000 */
[----:B------:R-:W1:Y:S04]  /*2860*/  LDS.U8 R23, [R20+0x1400] ;  /* 0x0014000014177984 */ /* 0x000e680000000000 */
[----:B------:R-:W1:Y:S01]  /*2870*/  LDS.U8 R163, [R20+0x1408] ;  /* 0x0014080014a37984 */ /* 0x000e620000000000 */
[----:B--2---:R-:W-:-:S03]  /*2880*/  PRMT R6, R7, 0x7604, R6 ;  /* 0x0000760407067816 */ /* 0x004fc60000000006 */
[----:B------:R-:W2:Y:S04]  /*2890*/  LDS.U8 R11, [R20+0x1040] ;  /* 0x00104000140b7984 */ /* 0x000ea80000000000 */
[----:B------:R-:W2:Y:S01]  /*28a0*/  LDS.U8 R161, [R20+0x1048] ;  /* 0x0010480014a17984 */ /* 0x000ea20000000000 */
[----:B---3--:R-:W-:-:S03]  /*28b0*/  PRMT R8, R13, 0x7604, R8 ;  /* 0x000076040d087816 */ /* 0x008fc60000000008 */
[----:B------:R-:W3:Y:S04]  /*28c0*/  LDS.U8 R157, [R20+0x1440] ;  /* 0x00144000149d7984 */ /* 0x000ee80000000000 */
[----:B------:R-:W3:Y:S01]  /*28d0*/  LDS.U8 R14, [R20+0x1448] ;  /* 0x00144800140e7984 */ /* 0x000ee20000000000 */
[----:B----4-:R-:W-:Y:S02]  /*28e0*/  PRMT R10, R21, 0x7604, R10 ;  /* 0x00007604150a7816 */ /* 0x010fe4000000000a */
[----:B0-----:R-:W-:Y:S02]  /*28f0*/  PRMT R12, R159, 0x7604, R12 ;  /* 0x000076049f0c7816 */ /* 0x001fe4000000000c */
[----:B-1----:R-:W-:Y:S02]  /*2900*/  PRMT R6, R9, 0x7054, R6 ;  /* 0x0000705409067816 */ /* 0x002fe40000000006 */
[----:B------:R-:W-:-:S02]  /*2910*/  PRMT R8, R15, 0x7054, R8 ;  /* 0x000070540f087816 */ /* 0x000fc40000000008 */
[----:B------:R-:W-:Y:S02]  /*2920*/  PRMT R10, R23, 0x7054, R10 ;  /* 0x00007054170a7816 */ /* 0x000fe4000000000a */
[----:B------:R-:W-:Y:S02]  /*2930*/  PRMT R163, R163, 0x7054, R12 ;  /* 0x00007054a3a37816 */ /* 0x000fe4000000000c */
[----:B--2---:R-:W-:Y:S02]  /*2940*/  PRMT R160, R11, 0x654, R6 ;  /* 0x000006540ba07816 */ /* 0x004fe40000000006 */
[----:B------:R-:W-:Y:S02]  /*2950*/  PRMT R161, R161, 0x654, R8 ;  /* 0x00000654a1a17816 */ /* 0x000fe40000000008 */
[----:B---3--:R-:W-:Y:S02]  /*2960*/  PRMT R162, R157, 0x654, R10 ;  /* 0x000006549da27816 */ /* 0x008fe4000000000a */
[----:B------:R-:W-:-:S04]  /*2970*/  PRMT R163, R14, 0x654, R163 ;  /* 0x000006540ea37816 */ /* 0x000fc800000000a3 */
[----:B------:R-:W-:-:S06]  /*2980*/  WARPGROUP.ARRIVE ;  /* 0x00000000000079c5 */ /* 0x000fcc0000000000 */
[----:B------:R-:W-:Y:S03]  /*2990*/  QGMMA.64x256x32.F32.E4M3.E5M2 R24, R160, gdesc[UR4], R24, gsb0 ;  /* 0x03e00004a0187df3 */ /* 0x000fe60008002818 */
        /* <DEDUP_REMOVED lines=28> */
[----:B------:R-:W-:Y:S01]  /*2b60*/  PRMT R159, R171, 0x654, R12 ;  /* 0x00000654ab9f7816 */ /* 0x000fe2000000000c */
[----:B------:R-:W-:Y:S06]  /*2b70*/  @!P0 BRA `(.L_x_31) ;  /* 0x0000000000048947 */ /* 0x000fec0003800000 */
[----:B------:R-:W-:Y:S01]  /*2b80*/  BPT.TRAP 0x1 ;  /* 0x000000040000795c */ /* 0x000fe20000300000 */
.L_x_31:
[----:B------:R-:W-:Y:S02]  /*2b90*/  UISETP.GT.U32.AND UP0, UPT, UR37, 0x1, UPT ;  /* 0x000000012500788c */ /* 0x000fe4000bf04070 */
[----:B------:R-:W-:-:S04]  /*2ba0*/  ULEA UR6, UR4, UR43, 0x3 ;  /* 0x0000002b04067291 */ /* 0x000fc8000f8e183f */
[----:B------:R-:W-:Y:S01]  /*2bb0*/  UIADD3 UR6, UR6, 0x28, URZ ;  /* 0x0000002806067890 */ /* 0x000fe2000fffe03f */
[----:B------:R-:W-:-:S03]  /*2bc0*/  PLOP3.LUT P2, PT, PT, PT, UP0, 0x80, 0x0 ;  /* 0x000000000000781c */ /* 0x000fc60003f4f008 */
[----:B------:R-:W-:-:S09]  /*2bd0*/  UPRMT UR6, URZ, 0x654, UR6 ;  /* 0x000006543f067896 */ /* 0x000fd20008000006 */
[----:B------:R-:W-:Y:S01]  /*2be0*/  SYNCS.ARRIVE.TRANS64.RED.A1T0 RZ, [UR6], RZ ;  /* 0x000000ffffff79a7 */ /* 0x000fe20008100406 */
[----:B------:R-:W-:Y:S05]  /*2bf0*/  @P2 BRA `(.L_x_32) ;  /* 0x0000000000042947 */ /* 0x000fea0003800000 */
[----:B------:R-:W-:Y:S01]  /*2c00*/  BPT.TRAP 0x1 ;  /* 0x000000040000795c */ /* 0x000fe20000300000 */
.L_x_32:
[----:B------:R-:W-:Y:S01]  /*2c10*/  UIADD3 UR6, UR9, 0x4, URZ ;  /* 0x0000000409067890 */ /* 0x000fe2000fffe03f */
[----:B------:R-:W-:Y:S01]  /*2c20*/  WARPGROUP.ARRIVE ;  /* 0x00000000000079c5 */ /* 0x000fe20000000000 */
[----:B------:R-:W-:Y:S01]  /*2c30*/  UMOV UR7, 0x40000040 ;  /* 0x4000004000077882 */ /* 0x000fe20000000000 */
[----:B------:R-:W-:-:S04]  /*2c40*/  UIADD3 UR4, UR4, 0x1, URZ ;  /* 0x0000000104047890 */ /* 0x000fc8000fffe03f */
[----:B------:R-:W-:-:S05]  /*2c50*/  UISETP.NE.AND UP0, UPT, UR4, 0x5, UPT ;  /* 0x000000050400788c */ /* 0x000fca000bf05270 */
[----:B------:R-:W-:Y:S01]  /*2c60*/  QGMMA.64x256x32.F32.E4M3.E5M2 R24, R156, gdesc[UR4], R24, gsb0 ;  /* 0x03e000049c187df3 */ /* 0x000fe20008002818 */
[----:B------:R-:W-:Y:S02]  /*2c70*/  USEL UR4, UR4, URZ, UP0 ;  /* 0x0000003f04047287 */ /* 0x000fe40008000000 */
        /* <DEDUP_REMOVED lines=31> */
.L_x_33:
[----:B------:R-:W-:Y:S01]  /*2e70*/  IMAD.SHL.U32 R174, R0, 0x2000, RZ ;  /* 0x0000200000ae7824 */ /* 0x000fe200078e00ff */
[----:B------:R-:W-:Y:S04]  /*2e80*/  BSSY B0, `(.L_x_34) ;  /* 0x0000005000007945 */ /* 0x000fe80003800000 */
[----:B------:R-:W-:Y:S01]  /*2e90*/  IADD3 R178, R174, UR43, R165 ;  /* 0x0000002baeb27c10 */ /* 0x000fe2000fffe0a5 */
[----:B------:R-:W-:Y:S06]  /*2ea0*/  @P1 BRA `(.L_x_35) ;  /* 0x0000000000081947 */ /* 0x000fec0003800000 */
[----:B------:R-:W0:Y:S02]  /*2eb0*/  SYNCS.PHASECHK.TRANS64.TRYWAIT P1, [R3+URZ], R4 ;  /* 0x00000004030075a7 */ /* 0x000e24000802017f */
[----:B0-----:R-:W-:Y:S05]  /*2ec0*/  @!P1 BRA `(.L_x_36) ;  /* 0x000000b000d09947 */ /* 0x001fea0003800000 */
.L_x_35:
[----:B------:R-:W-:Y:S05]  /*2ed0*/  BSYNC B0 ;  /* 0x0000000000007941 */ /* 0x000fea0003800000 */
.L_x_34:
[----:B------:R-:W-:Y:S01]  /*2ee0*/  IMAD.IADD R11, R167, 0x1, R178 ;  /* 0x00000001a70b7824 */ /* 0x000fe200078e02b2 */
[----:B0-----:R-:W-:Y:S01]  /*2ef0*/  LDS.U8 R3, [R178+0x800] ;  /* 0x00080000b2037984 */ /* 0x001fe20000000000 */
[----:B------:R-:W-:Y:S05]  /*2f00*/  WARPSYNC.ALL ;  /* 0x0000000000007948 */ /* 0x000fea0003800000 */
[----:B------:R-:W0:Y:S04]  /*2f10*/  LDS.U8 R4, [R178+0x840] ;  /* 0x00084000b2047984 */ /* 0x000e280000000000 */
[----:B------:R-:W-:Y:S04]  /*2f20*/  LDS.U8 R5, [R178+0x808] ;  /* 0x00080800b2057984 */ /* 0x000fe80000000000 */
[----:B------:R-:W1:Y:S04]  /*2f30*/  LDS.U8 R8, [R178+0x848] ;  /* 0x00084800b2087984 */ /* 0x000e680000000000 */
[----:B------:R-:W-:Y:S04]  /*2f40*/  LDS.U8 R7, [R178+0xc00] ;  /* 0x000c0000b2077984 */ /* 0x000fe80000000000 */
[----:B------:R-:W2:Y:S04]  /*2f50*/  LDS.U8 R14, [R178+0xc40] ;  /* 0x000c4000b20e7984 */ /* 0x000ea80000000000 */
[----:B------:R-:W-:Y:S04]  /*2f60*/  LDS.U8 R9, [R178+0xc08] ;  /* 0x000c0800b2097984 */ /* 0x000fe80000000000 */
[----:B------:R-:W3:Y:S04]  /*2f70*/  LDS.U8 R170, [R178+0xc48] ;  /* 0x000c4800b2aa7984 */ /* 0x000ee80000000000 */
        /* <DEDUP_REMOVED lines=20> */
[----:B------:R-:W-:Y:S01]  /*30c0*/  UIADD3 UR6, UR9, 0x6, URZ ;  /* 0x0000000609067890 */ /* 0x000fe2000fffe03f */
[----:B------:R-:W-:Y:S01]  /*30d0*/  WARPGROUP.ARRIVE ;  /* 0x00000000000079c5 */ /* 0x000fe20000000000 */
[----:B------:R-:W-:Y:S01]  /*30e0*/  UMOV UR7, 0x40000040 ;  /* 0x4000004000077882 */ /* 0x000fe20000000000 */
[----:B------:R-:W-:Y:S01]  /*30f0*/  UISETP.GT.AND UP0, UPT, UR5, 0x2, UPT ;  /* 0x000000020500788c */ /* 0x000fe2000bf04270 */
[----:B------:R-:W-:Y:S01]  /*3100*/  R2UR UR10, R0 ;  /* 0x00000000000a72ca */ /* 0x000fe200000e0000 */
[----:B------:R-:W-:-:S09]  /*3110*/  UIADD3 UR5, UR5, -0x1, URZ ;  /* 0xffffffff05057890 */ /* 0x000fd2000fffe03f */
[----:B------:R-:W-:Y:S01]  /*3120*/  QGMMA.64x256x32.F32.E4M3.E5M2 R24, R156, gdesc[UR4], R24, gsb0 ;  /* 0x03e000049c187df3 */ /* 0x000fe20008002818 */
[----:B------:R-:W-:Y:S02]  /*3130*/  PLOP3.LUT P1, PT, PT, PT, UP0, 0x80, 0x0 ;  /* 0x000000000000781c */ /* 0x000fe40003f2f008 */
[----:B------:R-:W-:-:S11]  /*3140*/  WARPGROUP.DEPBAR.LE gsb0, 0x0 ;  /* 0x00008000000079c5 */ /* 0x000fd60000010000 */
[----:B------:R-:W-:Y:S05]  /*3150*/  @P1 BRA `(.L_x_37) ;  /* 0xfffffff4003c1947 */ /* 0x000fea000383ffff */
.L_x_29:
[----:B------:R-:W-:Y:S01]  /*3160*/  IMAD.MOV.U32 R5, RZ, RZ, 0x40000040 ;  /* 0x40000040ff057424 */ /* 0x000fe200078e00ff */
[----:B------:R-:W-:Y:S01]  /*3170*/  LEA R4, R0, UR8, 0xb ;  /* 0x0000000800047c11 */ /* 0x000fe2000f8e58ff */
[----:B------:R-:W-:Y:S01]  /*3180*/  WARPGROUP.ARRIVE ;  /* 0x00000000000079c5 */ /* 0x000fe20000000000 */
[----:B------:R-:W-:Y:S01]  /*3190*/  IADD3 R174, R174, UR43, R165 ;  /* 0x0000002baeae7c10 */ /* 0x000fe2000fffe0a5 */
[----:B------:R-:W-:Y:S01]  /*31a0*/  IMAD.MOV.U32 R7, RZ, RZ, 0x40000040 ;  /* 0x40000040ff077424 */ /* 0x000fe200078e00ff */
[C---:B------:R-:W-:Y:S01]  /*31b0*/  R2UR UR6, R4.reuse ;  /* 0x00000000040672ca */ /* 0x040fe200000e0000 */
[----:B------:R-:W-:Y:S01]  /*31c0*/  VIADD R6, R4, 0x2 ;  /* 0x0000000204067836 */ /* 0x000fe20000000000 */
[----:B------:R-:W-:Y:S01]  /*31d0*/  R2UR UR7, R5 ;  /* 0x00000000050772ca */ /* 0x000fe200000e0000 */
[----:B------:R-:W-:-:S12]  /*31e0*/  IMAD.IADD R14, R167, 0x1, R174 ;  /* 0x00000001a70e7824 */ /* 0x000fd800078e02ae */
[----:B------:R-:W-:Y:S01]  /*31f0*/  QGMMA.64x256x32.F32.E4M3.E5M2 R24, R160, gdesc[UR4], R24, gsb0 ;  /* 0x03e00004a0187df3 */ /* 0x000fe20008002818 */
[----:B------:R-:W-:Y:S02]  /*3200*/  R2UR UR6, R6 ;  /* 0x00000000060672ca */ /* 0x000fe400000e0000 */
[----:B------:R-:W-:Y:S01]  /*3210*/  R2UR UR7, R7 ;  /* 0x00000000070772ca */ /* 0x000fe200000e0000 */
[----:B------:R-:W-:Y:S02]  /*3220*/  WARPGROUP.DEPBAR.LE gsb0, 0x0 ;  /* 0x00008000000079c5 */ /* 0x000fe40000010000 */
[----:B------:R-:W-:Y:S04]  /*3230*/  LDS.U8 R10, [R174+0x1400] ;  /* 0x00140000ae0a7984 */ /* 0x000fe80000000000 */
        /* <DEDUP_REMOVED lines=60> */
.L_x_38:
        /* <DEDUP_REMOVED lines=8> */
.L_x_39:
[C---:B------:R-:W-:Y:S01]  /*3680*/  VIADD R6, R4.reuse, 0x4 ;  /* 0x0000000404067836 */ /* 0x040fe20000000000 */
[----:B------:R-:W-:Y:S01]  /*3690*/  WARPGROUP.ARRIVE ;  /* 0x00000000000079c5 */ /* 0x000fe20000000000 */
[----:B------:R-:W-:Y:S02]  /*36a0*/  IMAD.MOV.U32 R7, RZ, RZ, 0x40000040 ;  /* 0x40000040ff077424 */ /* 0x000fe400078e00ff */
[----:B------:R-:W-:Y:S01]  /*36b0*/  VIADD R4, R4, 0x6 ;  /* 0x0000000604047836 */ /* 0x000fe20000000000 */
[----:B------:R-:W-:Y:S01]  /*36c0*/  R2UR UR6, R6 ;  /* 0x00000000060672ca */ /* 0x000fe200000e0000 */
[----:B------:R-:W-:Y:S01]  /*36d0*/  IMAD.MOV.U32 R5, RZ, RZ, 0x40000040 ;  /* 0x40000040ff057424 */ /* 0x000fe200078e00ff */
[----:B------:R-:W-:-:S13]  /*36e0*/  R2UR UR7, R7 ;  /* 0x00000000070772ca */ /* 0x000fda00000e0000 */
        /* <DEDUP_REMOVED lines=35> */
.L_x_25:
[----:B------:R-:W-:-:S04]  /*3920*/  IMAD.U32 R0, RZ, RZ, UR45 ;  /* 0x0000002dff007e24 */ /* 0x000fc8000f8e00ff */
[----:B------:R0:W-:Y:S01]  /*3930*/  SYNCS.ARRIVE.TRANS64.A1T0 RZ, [R0+UR44], RZ ;  /* 0x000000ff00ff79a7 */ /* 0x0001e2000810002c */
[----:B------:R-:W-:Y:S05]  /*3940*/  @!P0 BRA `(.L_x_40) ;  /* 0x0000000000048947 */ /* 0x000fea0003800000 */
[----:B------:R-:W-:Y:S01]  /*3950*/  BPT.TRAP 0x1 ;  /* 0x000000040000795c */ /* 0x000fe20000300000 */
.L_x_40:
[----:B------:R-:W-:Y:S02]  /*3960*/  UIADD3 UR6, UR40, UR49, URZ ;  /* 0x0000003128067290 */ /* 0x000fe4000fffe03f */
[----:B------:R-:W-:Y:S02]  /*3970*/  UISETP.GT.U32.AND UP0, UPT, UR37, 0x1, UPT ;  /* 0x000000012500788c */ /* 0x000fe4000bf04070 */
[----:B------:R-:W-:-:S04]  /*3980*/  UIMAD.WIDE.U32 UR4, UR6, -0x33333333, URZ ;  /* 0xcccccccd060478a5 */ /* 0x000fc8000f8e003f */
[----:B------:R-:W-:Y:S01]  /*3990*/  USHF.R.U32.HI UR4, URZ, 0x2, UR5 ;  /* 0x000000023f047899 */ /* 0x000fe20008011605 */
[----:B------:R-:W-:-:S03]  /*39a0*/  PLOP3.LUT P0, PT, PT, PT, UP0, 0x80, 0x0 ;  /* 0x000000000000781c */ /* 0x000fc60003f0f008 */
[----:B------:R-:W-:-:S04]  /*39b0*/  UIMAD UR6, UR4, -0x5, UR6 ;  /* 0xfffffffb040678a4 */ /* 0x000fc8000f8e0206 */
[----:B------:R-:W-:-:S04]  /*39c0*/  ULEA UR6, UR6, UR43, 0x3 ;  /* 0x0000002b06067291 */ /* 0x000fc8000f8e183f */
[----:B------:R-:W-:-:S04]  /*39d0*/  UIADD3 UR6, UR6, 0x28, URZ ;  /* 0x0000002806067890 */ /* 0x000fc8000fffe03f */
[----:B------:R-:W-:-:S09]  /*39e0*/  UPRMT UR6, URZ, 0x654, UR6 ;  /* 0x000006543f067896 */ /* 0x000fd20008000006 */
[----:B------:R-:W-:Y:S01]  /*39f0*/  SYNCS.ARRIVE.TRANS64.RED.A1T0 RZ, [UR6], RZ ;  /* 0x000000ffffff79a7 */ /* 0x000fe20008100406 */
[----:B------:R-:W-:Y:S05]  /*3a00*/  @P0 BRA `(.L_x_41) ;  /* 0x0000000000040947 */ /* 0x000fea0003800000 */
[----:B------:R-:W-:Y:S01]  /*3a10*/  BPT.TRAP 0x1 ;  /* 0x000000040000795c */ /* 0x000fe20000300000 */
.L_x_41:
[----:B------:R-:W-:Y:S01]  /*3a20*/  IMAD.U32 R3, RZ, RZ, UR46 ;  /* 0x0000002eff037e24 */ /* 0x000fe2000f8e00ff */
[----:B------:R-:W-:Y:S01]  /*3a30*/  UIADD3 UR49, UR41, UR49, URZ ;  /* 0x0000003129317290 */ /* 0x000fe2000fffe03f */
[----:B------:R-:W1:Y:S01]  /*3a40*/  LDC R13, c[0x0][0x288] ;  /* 0x0000a200ff0d7b82 */ /* 0x000e620000000800 */
[----:B------:R-:W-:Y:S01]  /*3a50*/  UISETP.GE.U32.AND UP1, UPT, UR41, 0x5, UPT ;  /* 0x000000052900788c */ /* 0x000fe2000bf26070 */
[----:B------:R-:W-:Y:S01]  /*3a60*/  IMAD.SHL.U32 R8, R166, 0x2, RZ ;  /* 0x00000002a6087824 */ /* 0x000fe200078e00ff */
[----:B------:R-:W-:Y:S01]  /*3a70*/  SHF.L.U32 R3, R3, 0x1f, RZ ;  /* 0x0000001f03037819 */ /* 0x000fe200000006ff */
[----:B------:R-:W-:Y:S02]  /*3a80*/  UISETP.GT.U32.AND UP0, UPT, UR49, 0x4, UPT ;  /* 0x000000043100788c */ /* 0x000fe4000bf04070 */
[----:B------:R-:W-:Y:S01]  /*3a90*/  UIMAD.WIDE.U32 UR4, UR49, -0x33333333, URZ ;  /* 0xcccccccd310478a5 */ /* 0x000fe2000f8e003f */
[----:B------:R-:W-:Y:S01]  /*3aa0*/  SHF.R.S32.HI R9, RZ, 0x1f, R8 ;  /* 0x0000001fff097819 */ /* 0x000fe20000011408 */
[----:B------:R-:W2:Y:S01]  /*3ab0*/  SYNCS.PHASECHK.TRANS64.TRYWAIT P0, [R168+UR42+0x10], R3 ;  /* 0x00001003a80075a7 */ /* 0x000ea2000800016a */
[----:B------:R-:W-:-:S02]  /*3ac0*/  UISETP.LT.U32.AND UP0, UPT, UR41, 0x5, UP0 ;  /* 0x000000052900788c */ /* 0x000fc40008701070 */
[----:B------:R-:W-:Y:S02]  /*3ad0*/  USHF.R.U32.HI UR4, URZ, 0x2, UR5 ;  /* 0x000000023f047899 */ /* 0x000fe40008011605 */
[----:B------:R-:W-:Y:S02]  /*3ae0*/  USEL UR6, URZ, 0x1, !UP0 ;  /* 0x000000013f067887 */ /* 0x000fe4000c000000 */
[----:B------:R-:W-:Y:S02]  /*3af0*/  UIMAD UR49, UR4, -0x5, UR49 ;  /* 0xfffffffb043178a4 */ /* 0x000fe4000f8e0231 */
[----:B------:R-:W-:-:S04]  /*3b00*/  ULOP3.LUT UR36, UR36, UR6, URZ, 0x3c, !UPT ;  /* 0x0000000624247292 */ /* 0x000fc8000f8e3c3f */
[----:B------:R-:W-:Y:S01]  /*3b10*/  @UP1 ULOP3.LUT UR36, UR36, 0x1, UR4, 0x78, !UPT ;  /* 0x0000000124241892 */ /* 0x000fe2000f8e7804 */
[----:B-12---:R-:W-:Y:S11]  /*3b20*/  @!P0 BRA `(.L_x_42) ;  /* 0x000000a400cc8947 */ /* 0x006ff60003800000 */
.L_x_333:
[----:B0-----:R-:W-:Y:S01]  /*3b30*/  IMAD.SHL.U32 R3, R22, 0x40, RZ ;  /* 0x0000004016037824 */ /* 0x001fe200078e00ff */
[----:B------:R-:W-:Y:S01]  /*3b40*/  ULDC UR6, c[0x0][0x284] ;  /* 0x0000a10000067ab9 */ /* 0x000fe20000000800 */
[----:B------:R-:W-:Y:S01]  /*3b50*/  IMAD.SHL.U32 R19, R19, 0x100, RZ ;  /* 0x0000010013137824 */ /* 0x000fe200078e00ff */
[----:B------:R-:W-:Y:S01]  /*3b60*/  SHF.R.S32.HI R14, RZ, 0x1f, R18 ;  /* 0x0000001fff0e7819 */ /* 0x000fe20000011412 */
[----:B------:R-:W-:Y:S01]  /*3b70*/  ULDC.64 UR4, c[0x0][0x5d0] ;  /* 0x0001740000047ab9 */ /* 0x000fe20000000a00 */
[----:B------:R-:W-:Y:S01]  /*3b80*/  ISETP.GE.AND P0, PT, R3, UR6, PT ;  /* 0x0000000603007c0c */ /* 0x000fe2000bf06270 */
[----:B------:R-:W-:Y:S01]  /*3b90*/  IMAD.WIDE.U32 R4, R18, UR4, R8 ;  /* 0x0000000412047c25 */ /* 0x000fe2000f8e0008 */
[----:B------:R-:W-:Y:S02]  /*3ba0*/  SHF.R.S32.HI R12, RZ, 0x1f, R19 ;  /* 0x0000001fff0c7819 */ /* 0x000fe40000011413 */
[C---:B------:R-:W-:Y:S01]  /*3bb0*/  ISETP.GE.OR P0, PT, R19.reuse, R13, P0 ;  /* 0x0000000d1300720c */ /* 0x040fe20000706670 */
[----:B------:R-:W-:Y:S01]  /*3bc0*/  IMAD R7, R14, UR4, RZ ;  /* 0x000000040e077c24 */ /* 0x000fe2000f8e02ff */
[----:B------:R-:W-:-:S03]  /*3bd0*/  IADD3 R4, P1, R19, R4, RZ ;  /* 0x0000000413047210 */ /* 0x000fc60007f3e0ff */
[----:B------:R-:W-:-:S05]  /*3be0*/  IMAD R7, R18, UR5, R7 ;  /* 0x0000000512077c24 */ /* 0x000fca000f8e0207 */
[----:B------:R-:W-:-:S03]  /*3bf0*/  IADD3.X R5, R12, R5, R7, P1, !PT ;  /* 0x000000050c057210 */ /* 0x000fc60000ffe407 */
[----:B------:R-:W-:Y:S05]  /*3c00*/  @P0 BRA `(.L_x_43) ;  /* 0x0000008800b80947 */ /* 0x000fea0003800000 */
[----:B------:R-:W0:Y:S01]  /*3c10*/  LDC.64 R10, c[0x0][0x5c8] ;  /* 0x00017200ff0a7b82 */ /* 0x000e220000000a00 */
[----:B------:R-:W-:Y:S01]  /*3c20*/  IMAD.WIDE R22, R22, 0x40, R154 ;  /* 0x0000004016167825 */ /* 0x000fe200078e029a */
[----:B------:R-:W-:Y:S01]  /*3c30*/  ULDC.64 UR4, c[0x0][0x5c0] ;  /* 0x0001700000047ab9 */ /* 0x000fe20000000a00 */
[----:B------:R-:W-:Y:S02]  /*3c40*/  BSSY B0, `(.L_x_43) ;  /* 0x00008aa000007945 */ /* 0x000fe40003800000 */
[----:B------:R-:W-:Y:S02]  /*3c50*/  IMAD.IADD R15, R164, 0x1, -R3 ;  /* 0x00000001a40f7824 */ /* 0x000fe400078e0a03 */
[-C--:B0-----:R-:W-:Y:S02]  /*3c60*/  IMAD R0, R23, R10.reuse, RZ ;  /* 0x0000000a17007224 */ /* 0x081fe400078e02ff */
[----:B------:R-:W-:-:S04]  /*3c70*/  IMAD.WIDE.U32 R4, R22, R10, R4 ;  /* 0x0000000a16047225 */ /* 0x000fc800078e0004 */
[----:B------:R-:W-:Y:S01]  /*3c80*/  IMAD R7, R22, R11, R0 ;  /* 0x0000000b16077224 */ /* 0x000fe200078e0200 */
[----:B------:R-:W-:Y:S02]  /*3c90*/  LEA R0, P0, R10, R4, 0x3 ;  /* 0x000000040a007211 */ /* 0x000fe400078018ff */
[----:B------:R-:W-:Y:S01]  /*3ca0*/  IADD3 R6, P1, R4, UR4, RZ ;  /* 0x0000000404067c10 */ /* 0x000fe2000ff3e0ff */
[----:B------:R-:W-:Y:S01]  /*3cb0*/  IMAD.IADD R7, R5, 0x1, R7 ;  /* 0x0000000105077824 */ /* 0x000fe200078e0207 */
[----:B------:R-:W-:Y:S01]  /*3cc0*/  IADD3 R4, P2, R0, UR4, RZ ;  /* 0x0000000400047c10 */ /* 0x000fe2000ff5e0ff */
[----:B------:R-:W-:-:S03]  /*3cd0*/  IMAD R0, R166, -0x2, R13 ;  /* 0xfffffffea6007824 */ /* 0x000fc600078e020d */
[----:B------:R-:W-:Y:S01]  /*3ce0*/  LEA.HI.X R5, R10, R7, R11, 0x3, P0 ;  /* 0x000000070a057211 */ /* 0x000fe200000f1c0b */
[----:B------:R-:W-:Y:S01]  /*3cf0*/  IMAD.IADD R0, R0, 0x1, -R19 ;  /* 0x0000000100007824 */ /* 0x000fe200078e0a13 */
[----:B-----5:R-:W-:Y:S02]  /*3d00*/  FSETP.NEU.AND P0, PT, R152, RZ, PT ;  /* 0x000000ff9800720b */ /* 0x020fe40003f0d000 */
[----:B------:R-:W-:Y:S02]  /*3d10*/  IADD3.X R7, R7, UR5, RZ, P1, !PT ;  /* 0x0000000507077c10 */ /* 0x000fe40008ffe4ff */
[----:B------:R-:W-:-:S09]  /*3d20*/  IADD3.X R5, R5, UR5, RZ, P2, !PT ;  /* 0x0000000505057c10 */ /* 0x000fd200097fe4ff */
[----:B------:R-:W-:Y:S05]  /*3d30*/  @!P0 BRA `(.L_x_44) ;  /* 0x0000006800608947 */ /* 0x000fea0003800000 */
[----:B------:R-:W0:Y:S01]  /*3d40*/  LDC.64 R20, c[0x0][0x5b0] ;  /* 0x00016c00ff147b82 */ /* 0x000e220000000a00 */
[----:B------:R-:W-:Y:S01]  /*3d50*/  ULDC.64 UR4, c[0x0][0x5b8] ;  /* 0x00016e0000047ab9 */ /* 0x000fe20000000a00 */
[----:B------:R-:W-:Y:S01]  /*3d60*/  BSSY B1, `(.L_x_45) ;  /* 0x0000011000017945 */ /* 0x000fe20003800000 */
[----:B------:R-:W-:-:S04]  /*3d70*/  IMAD.WIDE.U32 R8, R18, UR4, R8 ;  /* 0x0000000412087c25 */ /* 0x000fc8000f8e0008 */
[----:B------:R-:W-:Y:S01]  /*3d80*/  IMAD R3, R14, UR4, RZ ;  /* 0x000000040e037c24 */ /* 0x000fe2000f8e02ff */
[----:B------:R-:W1:Y:S01]  /*3d90*/  LDC.64 R156, c[0x0][0x5a8] ;  /* 0x00016a00ff9c7b82 */ /* 0x000e620000000a00 */
[----:B------:R-:W-:Y:S02]  /*3da0*/  IADD3 R10, P0, R19, R8, RZ ;  /* 0x00000008130a7210 */ /* 0x000fe40007f1e0ff */
[----:B------:R-:W-:-:S05]  /*3db0*/  IMAD R3, R18, UR5, R3 ;  /* 0x0000000512037c24 */ /* 0x000fca000f8e0203 */
[----:B------:R-:W-:Y:S02]  /*3dc0*/  IADD3.X R11, R12, R9, R3, P0, !PT ;  /* 0x000000090c0b7210 */ /* 0x000fe400007fe403 */
[----:B------:R-:W-:-:S04]  /*3dd0*/  ISETP.GE.AND P0, PT, R15, 0x1, PT ;  /* 0x000000010f00780c */ /* 0x000fc80003f06270 */
[----:B------:R-:W-:Y:S01]  /*3de0*/  ISETP.LT.OR P3, PT, R0, 0x1, !P0 ;  /* 0x000000010000780c */ /* 0x000fe20004761670 */
[-C--:B0-----:R-:W-:Y:S02]  /*3df0*/  IMAD R3, R23, R20.reuse, RZ ;  /* 0x0000001417037224 */ /* 0x081fe400078e02ff */
[----:B------:R-:W-:-:S04]  /*3e00*/  IMAD.WIDE.U32 R8, R22, R20, R10 ;  /* 0x0000001416087225 */ /* 0x000fc800078e000a */
[----:B------:R-:W-:Y:S01]  /*3e10*/  IMAD R3, R22, R21, R3 ;  /* 0x0000001516037224 */ /* 0x000fe200078e0203 */
[----:B-1----:R-:W-:-:S04]  /*3e20*/  IADD3 R8, P1, R8, R156, RZ ;  /* 0x0000009c08087210 */ /* 0x002fc80007f3e0ff */
[--C-:B------:R-:W-:Y:S02]  /*3e30*/  IADD3.X R9, R157, R9, R3.reuse, P1, !PT ;  /* 0x000000099d097210 */ /* 0x100fe40000ffe403 */
[----:B------:R-:W-:Y:S01]  /*3e40*/  PRMT R3, RZ, 0x7610, R3 ;  /* 0x00007610ff037816 */ /* 0x000fe20000000003 */
[----:B------:R-:W-:Y:S06]  /*3e50*/  @P3 BRA `(.L_x_46) ;  /* 0x0000000000043947 */ /* 0x000fec0003800000 */
[----:B------:R0:W5:Y:S02]  /*3e60*/  LDG.E.U8 R3, desc[UR52][R8.64] ;  /* 0x0000003408037981 */ /* 0x000164000c1e1100 */
.L_x_46:
[----:B------:R-:W-:Y:S05]  /*3e70*/  BSYNC B1 ;  /* 0x0000000000017941 */ /* 0x000fea0003800000 */
.L_x_45:
[----:B-----5:R-:W-:Y:S01]  /*3e80*/  LOP3.LUT R3, R3, 0xff, RZ, 0xc0, !PT ;  /* 0x000000ff03037812 */ /* 0x020fe200078ec0ff */
[----:B------:R-:W-:Y:S01]  /*3e90*/  BSSY B1, `(.L_x_47) ;  /* 0x000000b000017945 */ /* 0x000fe20003800000 */
[----:B------:R-:W-:Y:S02]  /*3ea0*/  ISETP.LT.OR P2, PT, R0, 0x2, !P0 ;  /* 0x000000020000780c */ /* 0x000fe40004741670 */
[----:B------:R-:W-:-:S05]  /*3eb0*/  F2FP.F16.E4M3.UNPACK_B R3, R3 ;  /* 0x00000003ff03723e */ /* 0x000fca00020006ff */
[----:B------:R-:W-:-:S05]  /*3ec0*/  HADD2.F32 R3, -RZ, R3.H0_H0 ;  /* 0x20000003ff037230 */ /* 0x000fca0000004100 */
[----:B------:R-:W-:-:S04]  /*3ed0*/  FMUL R3, R3, R152 ;  /* 0x0000009803037220 */ /* 0x000fc80000400000 */
[----:B------:R-:W-:-:S05]  /*3ee0*/  FFMA R3, R24, R153, R3 ;  /* 0x0000009918037223 */ /* 0x000fca0000000003 */
[----:B------:R-:W-:Y:S02]  /*3ef0*/  F2FP.SATFINITE.E4M3.F32.PACK_AB_MERGE_C R13, RZ, R3, RZ ;  /* 0x00000003ff0d723e */ /* 0x000fe400048070ff */
[----:B------:R-:W-:-:S03]  /*3f00*/  PRMT R3, RZ, 0x7610, R3 ;  /* 0x00007610ff037816 */ /* 0x000fc60000000003 */
[----:B------:R1:W-:Y:S01]  /*3f10*/  @!P3 STG.E.U8 desc[UR52][R6.64], R13 ;  /* 0x0000000d0600b986 */ /* 0x0003e2000c101134 */
[----:B------:R-:W-:Y:S05]  /*3f20*/  @P2 BRA `(.L_x_48) ;  /* 0x0000000000042947 */ /* 0x000fea0003800000 */
[----:B------:R2:W5:Y:S02]  /*3f30*/  LDG.E.U8 R3, desc[UR52][R8.64+0x1] ;  /* 0x0000013408037981 */ /* 0x000564000c1e1100 */
.L_x_48:
[----:B------:R-:W-:Y:S05]  /*3f40*/  BSYNC B1 ;  /* 0x0000000000017941 */ /* 0x000fea0003800000 */
.L_x_47:
[----:B-----5:R-:W-:Y:S01]  /*3f50*/  LOP3.LUT R3, R3, 0xff, RZ, 0xc0, !PT ;  /* 0x000000ff03037812 */ /* 0x020fe200078ec0ff */
[----:B------:R-:W-:Y:S01]  /*3f60*/  BSSY B1, `(.L_x_49) ;  /* 0x0000013000017945 */ /* 0x000fe20003800000 */
[----:B-1----:R-:W-:Y:S02]  /*3f70*/  IADD3 R13, P1, R22, 0x8, RZ ;  /* 0x00000008160d7810 */ /* 0x002fe40007f3e0ff */
[----:B------:R-:W-:-:S03]  /*3f80*/  F2FP.F16.E4M3.UNPACK_B R3, R3 ;  /* 0x00000003ff03723e */ /* 0x000fc600020006ff */
[----:B------:R-:W-:Y:S01]  /*3f90*/  IMAD.X R23, RZ, RZ, R23, P1 ;  /* 0x000000ffff177224 */ /* 0x000fe200008e0617 */
[----:B------:R-:W-:Y:S01]  /*3fa0*/  ISETP.GE.AND P1, PT, R15, 0x9, PT ;  /* 0x000000090f00780c */ /* 0x000fe20003f26270 */
[----:B------:R-:W-:Y:S02]  /*3fb0*/  HADD2.F32 R3, -RZ, R3.H0_H0 ;  /* 0x20000003ff037230 */ /* 0x000fe40000004100 */
[-C--:B------:R-:W-:Y:S01]  /*3fc0*/  IMAD R14, R23, R20.reuse, RZ ;  /* 0x00000014170e7224 */ /* 0x080fe200078e02ff */
[----:B------:R-:W-:Y:S01]  /*3fd0*/  ISETP.LT.OR P4, PT, R0, 0x1, !P1 ;  /* 0x000000010000780c */ /* 0x000fe20004f81670 */
[----:B------:R-:W-:-:S04]  /*3fe0*/  IMAD.WIDE.U32 R10, R13, R20, R10 ;  /* 0x000000140d0a7225 */ /* 0x000fc800078e000a */
[----:B------:R-:W-:Y:S01]  /*3ff0*/  FMUL R12, R3, R152 ;  /* 0x00000098030c7220 */ /* 0x000fe20000400000 */
[----:B------:R-:W-:Y:S01]  /*4000*/  PRMT R3, RZ, 0x7610, R3 ;  /* 0x00007610ff037816 */ /* 0x000fe20000000003 */
[----:B------:R-:W-:Y:S02]  /*4010*/  IMAD R14, R13, R21, R14 ;  /* 0x000000150d0e7224 */ /* 0x000fe400078e020e */
[----:B------:R-:W-:-:S01]  /*4020*/  FFMA R12, R25, R153, R12 ;  /* 0x00000099190c7223 */ /* 0x000fc2000000000c */
[----:B------:R-:W-:-:S04]  /*4030*/  IADD3 R10, P3, R10, R156, RZ ;  /* 0x0000009c0a0a7210 */ /* 0x000fc80007f7e0ff */
[----:B------:R-:W-:Y:S02]  /*4040*/  F2FP.SATFINITE.E4M3.F32.PACK_AB_MERGE_C R13, RZ, R12, RZ ;  /* 0x0000000cff0d723e */ /* 0x000fe400048070ff */
[----:B------:R-:W-:-:S03]  /*4050*/  IADD3.X R11, R157, R11, R14, P3, !PT ;  /* 0x0000000b9d0b7210 */ /* 0x000fc60001ffe40e */
[----:B------:R1:W-:Y:S01]  /*4060*/  @!P2 STG.E.U8 desc[UR52][R6.64+0x1], R13 ;  /* 0x0000010d0600a986 */ /* 0x0003e2000c101134 */
[----:B------:R-:W-:Y:S05]  /*4070*/  @P4 BRA `(.L_x_50) ;  /* 0x0000000000044947 */ /* 0x000fea0003800000 */
[----:B------:R3:W5:Y:S02]  /*4080*/  LDG.E.U8 R3, desc[UR52][R10.64] ;  /* 0x000000340a037981 */ /* 0x000764000c1e1100 */
.L_x_50:
[----:B------:R-:W-:Y:S05]  /*4090*/  BSYNC B1 ;  /* 0x0000000000017941 */ /* 0x000fea0003800000 */
.L_x_49:
[----:B-----5:R-:W-:Y:S01]  /*40a0*/  LOP3.LUT R3, R3, 0xff, RZ, 0xc0, !PT ;  /* 0x000000ff03037812 */ /* 0x020fe200078ec0ff */
[----:B------:R-:W-:Y:S01]  /*40b0*/  BSSY B1, `(.L_x_51) ;  /* 0x000000b000017945 */ /* 0x000fe20003800000 */
[----:B------:R-:W-:Y:S02]  /*40c0*/  ISETP.LT.OR P2, PT, R0, 0x2, !P1 ;  /* 0x000000020000780c */ /* 0x000fe40004f41670 */
[----:B------:R-:W-:-:S05]  /*40d0*/  F2FP.F16.E4M3.UNPACK_B R3, R3 ;  /* 0x00000003ff03723e */ /* 0x000fca00020006ff */
[----:B------:R-:W-:-:S05]  /*40e0*/  HADD2.F32 R3, -RZ, R3.H0_H0 ;  /* 0x20000003ff037230 */ /* 0x000fca0000004100 */
[----:B------:R-:W-:-:S04]  /*40f0*/  FMUL R3, R3, R152 ;  /* 0x0000009803037220 */ /* 0x000fc80000400000 */
[----:B------:R-:W-:-:S05]  /*4100*/  FFMA R3, R26, R153, R3 ;  /* 0x000000991a037223 */ /* 0x000fca0000000003 */
[----:B-1----:R-:W-:Y:S02]  /*4110*/  F2FP.SATFINITE.E4M3.F32.PACK_AB_MERGE_C R13, RZ, R3, RZ ;  /* 0x00000003ff0d723e */ /* 0x002fe400048070ff */
[----:B------:R-:W-:-:S03]  /*4120*/  PRMT R3, RZ, 0x7610, R3 ;  /* 0x00007610ff037816 */ /* 0x000fc60000000003 */
[----:B------:R1:W-:Y:S01]  /*4130*/  @!P4 STG.E.U8 desc[UR52][R4.64], R13 ;  /* 0x0000000d0400c986 */ /* 0x0003e2000c101134 */
[----:B------:R-:W-:Y:S05]  /*4140*/  @P2 BRA `(.L_x_52) ;  /* 0x0000000000042947 */ /* 0x000fea0003800000 */
[----:B------:R4:W5:Y:S02]  /*4150*/  LDG.E.U8 R3, desc[UR52][R10.64+0x1] ;  /* 0x000001340a037981 */ /* 0x000964000c1e1100 */
.L_x_52:
[----:B------:R-:W-:Y:S05]  /*4160*/  BSYNC B1 ;  /* 0x0000000000017941 */ /* 0x000fea0003800000 */
.L_x_51:
[----:B-----5:R-:W-:Y:S01]  /*4170*/  LOP3.LUT R3, R3, 0xff, RZ, 0xc0, !PT ;  /* 0x000000ff03037812 */ /* 0x020fe200078ec0ff */
[----:B------:R-:W-:Y:S01]  /*4180*/  BSSY B1, `(.L_x_53) ;  /* 0x000000b000017945 */ /* 0x000fe20003800000 */
[----:B------:R-:W-:Y:S02]  /*4190*/  ISETP.LT.OR P3, PT, R0, 0x9, !P0 ;  /* 0x000000090000780c */ /* 0x000fe40004761670 */
[----:B------:R-:W-:-:S05]  /*41a0*/  F2FP.F16.E4M3.UNPACK_B R3, R3 ;  /* 0x00000003ff03723e */ /* 0x000fca00020006ff */
[----:B------:R-:W-:-:S05]  /*41b0*/  HADD2.F32 R3, -RZ, R3.H0_H0 ;  /* 0x20000003ff037230 */ /* 0x000fca0000004100 */
[----:B------:R-:W-:Y:S01]  /*41c0*/  FMUL R12, R3, R152 ;  /* 0x00000098030c7220 */ /* 0x000fe20000400000 */
[----:B------:R-:W-:-:S03]  /*41d0*/  PRMT R3, RZ, 0x7610, R3 ;  /* 0x00007610ff037816 */ /* 0x000fc60000000003 */
[----:B------:R-:W-:-:S05]  /*41e0*/  FFMA R12, R27, R153, R12 ;  /* 0x000000991b0c7223 */ /* 0x000fca000000000c */
[----:B-1----:R-:W-:-:S05]  /*41f0*/  F2FP.SATFINITE.E4M3.F32.PACK_AB_MERGE_C R13, RZ, R12, RZ ;  /* 0x0000000cff0d723e */ /* 0x002fca00048070ff */
[----:B------:R1:W-:Y:S01]  /*4200*/  @!P2 STG.E.U8 desc[UR52][R4.64+0x1], R13 ;  /* 0x0000010d0400a986 */ /* 0x0003e2000c101134 */
[----:B------:R-:W-:Y:S05]  /*4210*/  @P3 BRA `(.L_x_54) ;  /* 0x0000000000043947 */ /* 0x000fea0003800000 */
[----:B------:R0:W5:Y:S02]  /*4220*/  LDG.E.U8 R3, desc[UR52][R8.64+0x8] ;  /* 0x0000083408037981 */ /* 0x000164000c1e1100 */
.L_x_54:
[----:B------:R-:W-:Y:S05]  /*4230*/  BSYNC B1 ;  /* 0x0000000000017941 */ /* 0x000fea0003800000 */
.L_x_53:
        /* <DEDUP_REMOVED lines=12> */
.L_x_56:
[----:B------:R-:W-:Y:S05]  /*4300*/  BSYNC B1 ;  /* 0x0000000000017941 */ /* 0x000fea0003800000 */
.L_x_55:
        /* <DEDUP_REMOVED lines=12> */
.L_x_58:
[----:B------:R-:W-:Y:S05]  /*43d0*/  BSYNC B1 ;  /* 0x0000000000017941 */ /* 0x000fea0003800000 */
.L_x_57:
        /* <DEDUP_REMOVED lines=12> */
.L_x_60:
[----:B------:R-:W-:Y:S05]  /*44a0*/  BSYNC B1 ;  /* 0x0000000000017941 */ /* 0x000fea0003800000 */
.L_x_59:
        /* <DEDUP_REMOVED lines=12> */
.L_x_62:
[----:B------:R-:W-:Y:S05]  /*4570*/  BSYNC B1 ;  /* 0x0000000000017941 */ /* 0x000fea0003800000 */
.L_x_61:
        /* <DEDUP_REMOVED lines=12> */
.L_x_64:
[----:B------:R-:W-:Y:S05]  /*4640*/  BSYNC B1 ;  /* 0x0000000000017941 */ /* 0x000fea0003800000 */
.L_x_63:
        /* <DEDUP_REMOVED lines=12> */
.L_x_66:
[----:B------:R-:W-:Y:S05]  /*4710*/  BSYNC B1 ;  /* 0x0000000000017941 */ /* 0x000fea0003800000 */
.L_x_65:
        /* <DEDUP_REMOVED lines=12> */
.L_x_68:
[----:B------:R-:W-:Y:S05]  /*47e0*/  BSYNC B1 ;  /* 0x0000000000017941 */ /* 0x000fea0003800000 */
.L_x_67:
        /* <DEDUP_REMOVED lines=12> */
.L_x_70:
[----:B------:R-:W-:Y:S05]  /*48b0*/  BSYNC B1 ;  /* 0x0000000000017941 */ /* 0x000fea0003800000 */
.L_x_69:
        /* <DEDUP_REMOVED lines=12> */
.L_x_72:
[----:B------:R-:W-:Y:S05]  /*4980*/  BSYNC B1 ;  /* 0x0000000000017941 */ /* 0x000fea0003800000 */
.L_x_71:
        /* <DEDUP_REMOVED lines=12> */
.L_x_74:
[----:B------:R-:W-:Y:S05]  /*4a50*/  BSYNC B1 ;  /* 0x0000000000017941 */ /* 0x000fea0003800000 */
.L_x_73:
        /* <DEDUP_REMOVED lines=12> */
.L_x_76:
[----:B------:R-:W-:Y:S05]  /*4b20*/  BSYNC B1 ;  /* 0x0000000000017941 */ /* 0x000fea0003800000 */
.L_x_75:
        /* <DEDUP_REMOVED lines=12> */
.L_x_78:
[----:B------:R-:W-:Y:S05]  /*4bf0*/  BSYNC B1 ;  /* 0x0000000000017941 */ /* 0x000fea0003800000 */
.L_x_77:
        /* <DEDUP_REMOVED lines=12> */
.L_x_80:
[----:B------:R-:W-:Y:S05]  /*4cc0*/  BSYNC B1 ;  /* 0x0000000000017941 */ /* 0x000fea0003800000 */
.L_x_79:
        /* <DEDUP_REMOVED lines=12> */
.L_x_82:
[----:B------:R-:W-:Y:S05]  /*4d90*/  BSYNC B1 ;  /* 0x0000000000017941 */ /* 0x000fea0003800000 */
.L_x_81:
        /* <DEDUP_REMOVED lines=12> */
.L_x_84:
[----:B------:R-:W-:Y:S05]  /*4e60*/  BSYNC B1 ;  /* 0x0000000000017941 */ /* 0x000fea0003800000 */
.L_x_83:
        /* <DEDUP_REMOVED lines=12> */
.L_x_86:
[----:B------:R-:W-:Y:S05]  /*4f30*/  BSYNC B1 ;  /* 0x0000000000017941 */ /* 0x000fea0003800000 */
.L_x_85:
        /* <DEDUP_REMOVED lines=12> */
.L_x_88:
[----:B------:R-:W-:Y:S05]  /*5000*/  BSYNC B1 ;  /* 0x0000000000017941 */ /* 0x000fea0003800000 */
.L_x_87:
        /* <DEDUP_REMOVED lines=12> */
.L_x_90:
[----:B------:R-:W-:Y:S05]  /*50d0*/  BSYNC B1 ;  /* 0x0000000000017941 */ /* 0x000fea0003800000 */
.L_x_89:
        /* <DEDUP_REMOVED lines=12> */
.L_x_92:
[----:B------:R-:W-:Y:S05]  /*51a0*/  BSYNC B1 ;  /* 0x0000000000017941 */ /* 0x000fea0003800000 */
.L_x_91:
        /* <DEDUP_REMOVED lines=12> */
.L_x_94:
[----:B------:R-:W-:Y:S05]  /*5270*/  BSYNC B1 ;  /* 0x0000000000017941 */ /* 0x000fea0003800000 */
.L_x_93:
        /* <DEDUP_REMOVED lines=12> */
.L_x_96:
[----:B------:R-:W-:Y:S05]  /*5340*/  BSYNC B1 ;  /* 0x0000000000017941 */ /* 0x000fea0003800000 */
.L_x_95:
        /* <DEDUP_REMOVED lines=12> */
.L_x_98:
[----:B------:R-:W-:Y:S05]  /*5410*/  BSYNC B1 ;  /* 0x0000000000017941 */ /* 0x000fea0003800000 */
.L_x_97:
        /* <DEDUP_REMOVED lines=12> */
.L_x_100:
[----:B------:R-:W-:Y:S05]  /*54e0*/  BSYNC B1 ;  /* 0x0000000000017941 */ /* 0x000fea0003800000 */
.L_x_99:
        /* <DEDUP_REMOVED lines=12> */
.L_x_102:
[----:B------:R-:W-:Y:S05]  /*55b0*/  BSYNC B1 ;  /* 0x0000000000017941 */ /* 0x000fea0003800000 */
.L_x_101:
        /* <DEDUP_REMOVED lines=12> */
.L_x_104:
[----:B------:R-:W-:Y:S05]  /*5680*/  BSYNC B1 ;  /* 0x0000000000017941 */ /* 0x000fea0003800000 */
.L_x_103:
        /* <DEDUP_REMOVED lines=12> */
.L_x_106:
[----:B------:R-:W-:Y:S05]  /*5750*/  BSYNC B1 ;  /* 0x0000000000017941 */ /* 0x000fea0003800000 */
.L_x_105:
        /* <DEDUP_REMOVED lines=12> */
.L_x_108:
[----:B------:R-:W-:Y:S05]  /*5820*/  BSYNC B1 ;  /* 0x0000000000017941 */ /* 0x000fea0003800000 */
.L_x_107:
        /* <DEDUP_REMOVED lines=12> */
.L_x_110:
[----:B------:R-:W-:Y:S05]  /*58f0*/  BSYNC B1 ;  /* 0x0000000000017941 */ /* 0x000fea0003800000 */
.L_x_109:
        /* <DEDUP_REMOVED lines=12> */
.L_x_112:
[----:B------:R-:W-:Y:S05]  /*59c0*/  BSYNC B1 ;  /* 0x0000000000017941 */ /* 0x000fea0003800000 */
.L_x_111:
        /* <DEDUP_REMOVED lines=12> */
.L_x_114:
[----:B------:R-:W-:Y:S05]  /*5a90*/  BSYNC B1 ;  /* 0x0000000000017941 */ /* 0x000fea0003800000 */
.L_x_113:
        /* <DEDUP_REMOVED lines=12> */
.L_x_116:
[----:B------:R-:W-:Y:S05]  /*5b60*/  BSYNC B1 ;  /* 0x0000000000017941 */ /* 0x000fea0003800000 */
.L_x_115:
        /* <DEDUP_REMOVED lines=12> */
.L_x_118:
[----:B------:R-:W-:Y:S05]  /*5c30*/  BSYNC B1 ;  /* 0x0000000000017941 */ /* 0x000fea0003800000 */
.L_x_117:
        /* <DEDUP_REMOVED lines=12> */
.L_x_120:
[----:B------:R-:W-:Y:S05]  /*5d00*/  BSYNC B1 ;  /* 0x0000000000017941 */ /* 0x000fea0003800000 */
.L_x_119:
        /* <DEDUP_REMOVED lines=12> */
.L_x_122:
[----:B------:R-:W-:Y:S05]  /*5dd0*/  BSYNC B1 ;  /* 0x0000000000017941 */ /* 0x000fea0003800000 */
.L_x_121:
        /* <DEDUP_REMOVED lines=12> */
.L_x_124:
[----:B------:R-:W-:Y:S05]  /*5ea0*/  BSYNC B1 ;  /* 0x0000000000017941 */ /* 0x000fea0003800000 */
.L_x_123:
        /* <DEDUP_REMOVED lines=12> */
.L_x_126:
[----:B------:R-:W-:Y:S05]  /*5f70*/  BSYNC B1 ;  /* 0x0000000000017941 */ /* 0x000fea0003800000 */
.L_x_125:
        /* <DEDUP_REMOVED lines=12> */
.L_x_128:
[----:B------:R-:W-:Y:S05]  /*6040*/  BSYNC B1 ;  /* 0x0000000000017941 */ /* 0x000fea0003800000 */
.L_x_127:
        /* <DEDUP_REMOVED lines=12> */
.L_x_130:
[----:B------:R-:W-:Y:S05]  /*6110*/  BSYNC B1 ;  /* 0x0000000000017941 */ /* 0x000fea0003800000 */
.L_x_129:
        /* <DEDUP_REMOVED lines=12> */
.L_x_132:
[----:B------:R-:W-:Y:S05]  /*61e0*/  BSYNC B1 ;  /* 0x0000000000017941 */ /* 0x000fea0003800000 */
.L_x_131:
        /* <DEDUP_REMOVED lines=12> */
.L_x_134:
[----:B------:R-:W-:Y:S05]  /*62b0*/  BSYNC B1 ;  /* 0x0000000000017941 */ /* 0x000fea0003800000 */
.L_x_133:
        /* <DEDUP_REMOVED lines=12> */
.L_x_136:
[----:B------:R-:W-:Y:S05]  /*6380*/  BSYNC B1 ;  /* 0x0000000000017941 */ /* 0x000fea0003800000 */
.L_x_135:
        /* <DEDUP_REMOVED lines=12> */
.L_x_138:
[----:B------:R-:W-:Y:S05]  /*6450*/  BSYNC B1 ;  /* 0x0000000000017941 */ /* 0x000fea0003800000 */
.L_x_137:
        /* <DEDUP_REMOVED lines=12> */
.L_x_140:
[----:B------:R-:W-:Y:S05]  /*6520*/  BSYNC B1 ;  /* 0x0000000000017941 */ /* 0x000fea0003800000 */
.L_x_139:
        /* <DEDUP_REMOVED lines=12> */
.L_x_142:
[----:B------:R-:W-:Y:S05]  /*65f0*/  BSYNC B1 ;  /* 0x0000000000017941 */ /* 0x000fea0003800000 */
.L_x_141:
        /* <DEDUP_REMOVED lines=12> */
.L_x_144:
[----:B------:R-:W-:Y:S05]  /*66c0*/  BSYNC B1 ;  /* 0x0000000000017941 */ /* 0x000fea0003800000 */
.L_x_143:
        /* <DEDUP_REMOVED lines=12> */
.L_x_146:
[----:B------:R-:W-:Y:S05]  /*6790*/  BSYNC B1 ;  /* 0x0000000000017941 */ /* 0x000fea0003800000 */
.L_x_145:
        /* <DEDUP_REMOVED lines=12> */
.L_x_148:
[----:B------:R-:W-:Y:S05]  /*6860*/  BSYNC B1 ;  /* 0x0000000000017941 */ /* 0x000fea0003800000 */
.L_x_147:
        /* <DEDUP_REMOVED lines=12> */
.L_x_150:
[----:B------:R-:W-:Y:S05]  /*6930*/  BSYNC B1 ;  /* 0x0000000000017941 */ /* 0x000fea0003800000 */
.L_x_149:
        /* <DEDUP_REMOVED lines=12> */
.L_x_152:
[----:B------:R-:W-:Y:S05]  /*6a00*/  BSYNC B1 ;  /* 0x0000000000017941 */ /* 0x000fea0003800000 */
.L_x_151:
        /* <DEDUP_REMOVED lines=12> */
.L_x_154:
[----:B------:R-:W-:Y:S05]  /*6ad0*/  BSYNC B1 ;  /* 0x0000000000017941 */ /* 0x000fea0003800000 */
.L_x_153:
        /* <DEDUP_REMOVED lines=12> */
.L_x_156:
[----:B------:R-:W-:Y:S05]  /*6ba0*/  BSYNC B1 ;  /* 0x0000000000017941 */ /* 0x000fea0003800000 */
.L_x_155:
        /* <DEDUP_REMOVED lines=12> */
.L_x_158:
[----:B------:R-:W-:Y:S05]  /*6c70*/  BSYNC B1 ;  /* 0x0000000000017941 */ /* 0x000fea0003800000 */
.L_x_157:
        /* <DEDUP_REMOVED lines=12> */
.L_x_160:
[----:B------:R-:W-:Y:S05]  /*6d40*/  BSYNC B1 ;  /* 0x0000000000017941 */ /* 0x000fea0003800000 */
.L_x_159:
        /* <DEDUP_REMOVED lines=12> */
.L_x_162:
[----:B------:R-:W-:Y:S05]  /*6e10*/  BSYNC B1 ;  /* 0x0000000000017941 */ /* 0x000fea0003800000 */
.L_x_161:
        /* <DEDUP_REMOVED lines=12> */
.L_x_164:
[----:B------:R-:W-:Y:S05]  /*6ee0*/  BSYNC B1 ;  /* 0x0000000000017941 */ /* 0x000fea0003800000 */
.L_x_163:
        /* <DEDUP_REMOVED lines=12> */
.L_x_166:
[----:B------:R-:W-:Y:S05]  /*6fb0*/  BSYNC B1 ;  /* 0x0000000000017941 */ /* 0x000fea0003800000 */
.L_x_165:
        /* <DEDUP_REMOVED lines=12> */
.L_x_168:
[----:B------:R-:W-:Y:S05]  /*7080*/  BSYNC B1 ;  /* 0x0000000000017941 */ /* 0x000fea0003800000 */
.L_x_167:
        /* <DEDUP_REMOVED lines=12> */
.L_x_170:
[----:B------:R-:W-:Y:S05]  /*7150*/  BSYNC B1 ;  /* 0x0000000000017941 */ /* 0x000fea0003800000 */
.L_x_169:
        /* <DEDUP_REMOVED lines=12> */
.L_x_172:
[----:B------:R-:W-:Y:S05]  /*7220*/  BSYNC B1 ;  /* 0x0000000000017941 */ /* 0x000fea0003800000 */
.L_x_171:
        /* <DEDUP_REMOVED lines=12> */
.L_x_174:
[----:B------:R-:W-:Y:S05]  /*72f0*/  BSYNC B1 ;  /* 0x0000000000017941 */ /* 0x000fea0003800000 */
.L_x_173:
        /* <DEDUP_REMOVED lines=12> */
.L_x_176:
[----:B------:R-:W-:Y:S05]  /*73c0*/  BSYNC B1 ;  /* 0x0000000000017941 */ /* 0x000fea0003800000 */
.L_x_175:
        /* <DEDUP_REMOVED lines=12> */
.L_x_178:
[----:B------:R-:W-:Y:S05]  /*7490*/  BSYNC B1 ;  /* 0x0000000000017941 */ /* 0x000fea0003800000 */
.L_x_177:
        /* <DEDUP_REMOVED lines=12> */
.L_x_180:
[----:B------:R-:W-:Y:S05]  /*7560*/  BSYNC B1 ;  /* 0x0000000000017941 */ /* 0x000fea0003800000 */
.L_x_179:
        /* <DEDUP_REMOVED lines=12> */
.L_x_182:
[----:B------:R-:W-:Y:S05]  /*7630*/  BSYNC B1 ;  /* 0x0000000000017941 */ /* 0x000fea0003800000 */
.L_x_181:
        /* <DEDUP_REMOVED lines=12> */
.L_x_184:
[----:B------:R-:W-:Y:S05]  /*7700*/  BSYNC B1 ;  /* 0x0000000000017941 */ /* 0x000fea0003800000 */
.L_x_183:
        /* <DEDUP_REMOVED lines=12> */
.L_x_186:
[----:B------:R-:W-:Y:S05]  /*77d0*/  BSYNC B1 ;  /* 0x0000000000017941 */ /* 0x000fea0003800000 */
.L_x_185:
        /* <DEDUP_REMOVED lines=12> */
.L_x_188:
[----:B------:R-:W-:Y:S05]  /*78a0*/  BSYNC B1 ;  /* 0x0000000000017941 */ /* 0x000fea0003800000 */
.L_x_187:
        /* <DEDUP_REMOVED lines=12> */
.L_x_190:
[----:B------:R-:W-:Y:S05]  /*7970*/  BSYNC B1 ;  /* 0x0000000000017941 */ /* 0x000fea0003800000 */
.L_x_189:
        /* <DEDUP_REMOVED lines=12> */
.L_x_192:
[----:B------:R-:W-:Y:S05]  /*7a40*/  BSYNC B1 ;  /* 0x0000000000017941 */ /* 0x000fea0003800000 */
.L_x_191:
        /* <DEDUP_REMOVED lines=12> */
.L_x_194:
[----:B------:R-:W-:Y:S05]  /*7b10*/  BSYNC B1 ;  /* 0x0000000000017941 */ /* 0x000fea0003800000 */
.L_x_193:
        /* <DEDUP_REMOVED lines=12> */
.L_x_196:
[----:B------:R-:W-:Y:S05]  /*7be0*/  BSYNC B1 ;  /* 0x0000000000017941 */ /* 0x000fea0003800000 */
.L_x_195:
        /* <DEDUP_REMOVED lines=12> */
.L_x_198:
[----:B------:R-:W-:Y:S05]  /*7cb0*/  BSYNC B1 ;  /* 0x0000000000017941 */ /* 0x000fea0003800000 */
.L_x_197:
        /* <DEDUP_REMOVED lines=12> */
.L_x_200:
[----:B------:R-:W-:Y:S05]  /*7d80*/  BSYNC B1 ;  /* 0x0000000000017941 */ /* 0x000fea0003800000 */
.L_x_199:
        /* <DEDUP_REMOVED lines=12> */
.L_x_202:
[----:B------:R-:W-:Y:S05]  /*7e50*/  BSYNC B1 ;  /* 0x0000000000017941 */ /* 0x000fea0003800000 */
.L_x_201:
        /* <DEDUP_REMOVED lines=12> */
.L_x_204:
[----:B------:R-:W-:Y:S05]  /*7f20*/  BSYNC B1 ;  /* 0x0000000000017941 */ /* 0x000fea0003800000 */
.L_x_203:
        /* <DEDUP_REMOVED lines=12> */
.L_x_206:
[----:B------:R-:W-:Y:S05]  /*7ff0*/  BSYNC B1 ;  /* 0x0000000000017941 */ /* 0x000fea0003800000 */
.L_x_205:
        /* <DEDUP_REMOVED lines=12> */
.L_x_208:
[----:B------:R-:W-:Y:S05]  /*80c0*/  BSYNC B1 ;  /* 0x0000000000017941 */ /* 0x000fea0003800000 */
.L_x_207:
        /* <DEDUP_REMOVED lines=12> */
.L_x_210:
[----:B------:R-:W-:Y:S05]  /*8190*/  BSYNC B1 ;  /* 0x0000000000017941 */ /* 0x000fea0003800000 */
.L_x_209:
        /* <DEDUP_REMOVED lines=12> */
.L_x_212:
[----:B------:R-:W-:Y:S05]  /*8260*/  BSYNC B1 ;  /* 0x0000000000017941 */ /* 0x000fea0003800000 */
.L_x_211:
        /* <DEDUP_REMOVED lines=12> */
.L_x_214:
[----:B------:R-:W-:Y:S05]  /*8330*/  BSYNC B1 ;  /* 0x0000000000017941 */ /* 0x000fea0003800000 */
.L_x_213:
        /* <DEDUP_REMOVED lines=12> */
.L_x_216:
[----:B------:R-:W-:Y:S05]  /*8400*/  BSYNC B1 ;  /* 0x0000000000017941 */ /* 0x000fea0003800000 */
.L_x_215:
        /* <DEDUP_REMOVED lines=12> */
.L_x_218:
[----:B------:R-:W-:Y:S05]  /*84d0*/  BSYNC B1 ;  /* 0x0000000000017941 */ /* 0x000fea0003800000 */
.L_x_217:
        /* <DEDUP_REMOVED lines=12> */
.L_x_220:
[----:B------:R-:W-:Y:S05]  /*85a0*/  BSYNC B1 ;  /* 0x0000000000017941 */ /* 0x000fea0003800000 */
.L_x_219:
        /* <DEDUP_REMOVED lines=12> */
.L_x_222:
[----:B------:R-:W-:Y:S05]  /*8670*/  BSYNC B1 ;  /* 0x0000000000017941 */ /* 0x000fea0003800000 */
.L_x_221:
        /* <DEDUP_REMOVED lines=12> */
.L_x_224:
[----:B------:R-:W-:Y:S05]  /*8740*/  BSYNC B1 ;  /* 0x0000000000017941 */ /* 0x000fea0003800000 */
.L_x_223:
        /* <DEDUP_REMOVED lines=12> */
.L_x_226:
[----:B------:R-:W-:Y:S05]  /*8810*/  BSYNC B1 ;  /* 0x0000000000017941 */ /* 0x000fea0003800000 */
.L_x_225:
        /* <DEDUP_REMOVED lines=12> */
.L_x_228:
[----:B------:R-:W-:Y:S05]  /*88e0*/  BSYNC B1 ;  /* 0x0000000000017941 */ /* 0x000fea0003800000 */
.L_x_227:
        /* <DEDUP_REMOVED lines=12> */
.L_x_230:
[----:B------:R-:W-:Y:S05]  /*89b0*/  BSYNC B1 ;  /* 0x0000000000017941 */ /* 0x000fea0003800000 */
.L_x_229:
        /* <DEDUP_REMOVED lines=12> */
.L_x_232:
[----:B------:R-:W-:Y:S05]  /*8a80*/  BSYNC B1 ;  /* 0x0000000000017941 */ /* 0x000fea0003800000 */
.L_x_231:
        /* <DEDUP_REMOVED lines=12> */
.L_x_234:
[----:B------:R-:W-:Y:S05]  /*8b50*/  BSYNC B1 ;  /* 0x0000000000017941 */ /* 0x000fea0003800000 */
.L_x_233:
        /* <DEDUP_REMOVED lines=12> */
.L_x_236:
[----:B------:R-:W-:Y:S05]  /*8c20*/  BSYNC B1 ;  /* 0x0000000000017941 */ /* 0x000fea0003800000 */
.L_x_235:
        /* <DEDUP_REMOVED lines=12> */
.L_x_238:
[----:B------:R-:W-:Y:S05]  /*8cf0*/  BSYNC B1 ;  /* 0x0000000000017941 */ /* 0x000fea0003800000 */
.L_x_237:
        /* <DEDUP_REMOVED lines=12> */
.L_x_240:
[----:B------:R-:W-:Y:S05]  /*8dc0*/  BSYNC B1 ;  /* 0x0000000000017941 */ /* 0x000fea0003800000 */
.L_x_239:
        /* <DEDUP_REMOVED lines=12> */
.L_x_242:
[----:B------:R-:W-:Y:S05]  /*8e90*/  BSYNC B1 ;  /* 0x0000000000017941 */ /* 0x000fea0003800000 */
.L_x_241:
        /* <DEDUP_REMOVED lines=12> */
.L_x_244:
[----:B------:R-:W-:Y:S05]  /*8f60*/  BSYNC B1 ;  /* 0x0000000000017941 */ /* 0x000fea0003800000 */
.L_x_243:
        /* <DEDUP_REMOVED lines=12> */
.L_x_246:
[----:B------:R-:W-:Y:S05]  /*9030*/  BSYNC B1 ;  /* 0x0000000000017941 */ /* 0x000fea0003800000 */
.L_x_245:
        /* <DEDUP_REMOVED lines=12> */
.L_x_248:
[----:B------:R-:W-:Y:S05]  /*9100*/  BSYNC B1 ;  /* 0x0000000000017941 */ /* 0x000fea0003800000 */
.L_x_247:
        /* <DEDUP_REMOVED lines=12> */
.L_x_250:
[----:B------:R-:W-:Y:S05]  /*91d0*/  BSYNC B1 ;  /* 0x0000000000017941 */ /* 0x000fea0003800000 */
.L_x_249:
        /* <DEDUP_REMOVED lines=12> */
.L_x_252:
[----:B------:R-:W-:Y:S05]  /*92a0*/  BSYNC B1 ;  /* 0x0000000000017941 */ /* 0x000fea0003800000 */
.L_x_251:
        /* <DEDUP_REMOVED lines=12> */
.L_x_254:
[----:B------:R-:W-:Y:S05]  /*9370*/  BSYNC B1 ;  /* 0x0000000000017941 */ /* 0x000fea0003800000 */
.L_x_253:
        /* <DEDUP_REMOVED lines=12> */
.L_x_256:
[----:B------:R-:W-:Y:S05]  /*9440*/  BSYNC B1 ;  /* 0x0000000000017941 */ /* 0x000fea0003800000 */
.L_x_255:
        /* <DEDUP_REMOVED lines=12> */
.L_x_258:
[----:B------:R-:W-:Y:S05]  /*9510*/  BSYNC B1 ;  /* 0x0000000000017941 */ /* 0x000fea0003800000 */
.L_x_257:
        /* <DEDUP_REMOVED lines=12> */
.L_x_260:
[----:B------:R-:W-:Y:S05]  /*95e0*/  BSYNC B1 ;  /* 0x0000000000017941 */ /* 0x000fea0003800000 */
.L_x_259:
        /* <DEDUP_REMOVED lines=12> */
.L_x_262:
[----:B------:R-:W-:Y:S05]  /*96b0*/  BSYNC B1 ;  /* 0x0000000000017941 */ /* 0x000fea0003800000 */
.L_x_261:
        /* <DEDUP_REMOVED lines=12> */
.L_x_264:
[----:B------:R-:W-:Y:S05]  /*9780*/  BSYNC B1 ;  /* 0x0000000000017941 */ /* 0x000fea0003800000 */
.L_x_263:
        /* <DEDUP_REMOVED lines=12> */
.L_x_266:
[----:B------:R-:W-:Y:S05]  /*9850*/  BSYNC B1 ;  /* 0x0000000000017941 */ /* 0x000fea0003800000 */
.L_x_265:
        /* <DEDUP_REMOVED lines=12> */
.L_x_268:
[----:B------:R-:W-:Y:S05]  /*9920*/  BSYNC B1 ;  /* 0x0000000000017941 */ /* 0x000fea0003800000 */
.L_x_267:
        /* <DEDUP_REMOVED lines=12> */
.L_x_270:
[----:B------:R-:W-:Y:S05]  /*99f0*/  BSYNC B1 ;  /* 0x0000000000017941 */ /* 0x000fea0003800000 */
.L_x_269:
        /* <DEDUP_REMOVED lines=12> */
.L_x_272:
[----:B------:R-:W-:Y:S05]  /*9ac0*/  BSYNC B1 ;  /* 0x0000000000017941 */ /* 0x000fea0003800000 */
.L_x_271:
        /* <DEDUP_REMOVED lines=12> */
.L_x_274:
[----:B------:R-:W-:Y:S05]  /*9b90*/  BSYNC B1 ;  /* 0x0000000000017941 */ /* 0x000fea0003800000 */
.L_x_273:
        /* <DEDUP_REMOVED lines=12> */
.L_x_276:
[----:B------:R-:W-:Y:S05]  /*9c60*/  BSYNC B1 ;  /* 0x0000000000017941 */ /* 0x000fea0003800000 */
.L_x_275:
        /* <DEDUP_REMOVED lines=12> */
.L_x_278:
[----:B------:R-:W-:Y:S05]  /*9d30*/  BSYNC B1 ;  /* 0x0000000000017941 */ /* 0x000fea0003800000 */
.L_x_277:
        /* <DEDUP_REMOVED lines=12> */
.L_x_280:
[----:B------:R-:W-:Y:S05]  /*9e00*/  BSYNC B1 ;  /* 0x0000000000017941 */ /* 0x000fea0003800000 */
.L_x_279:
        /* <DEDUP_REMOVED lines=12> */
.L_x_282:
[----:B------:R-:W-:Y:S05]  /*9ed0*/  BSYNC B1 ;  /* 0x0000000000017941 */ /* 0x000fea0003800000 */
.L_x_281:
        /* <DEDUP_REMOVED lines=12> */
.L_x_284:
[----:B------:R-:W-:Y:S05]  /*9fa0*/  BSYNC B1 ;  /* 0x0000000000017941 */ /* 0x000fea0003800000 */
.L_x_283:
        /* <DEDUP_REMOVED lines=12> */
.L_x_286:
[----:B------:R-:W-:Y:S05]  /*a070*/  BSYNC B1 ;  /* 0x0000000000017941 */ /* 0x000fea0003800000 */
.L_x_285:
        /* <DEDUP_REMOVED lines=12> */
.L_x_288:
[----:B------:R-:W-:Y:S05]  /*a140*/  BSYNC B1 ;  /* 0x0000000000017941 */ /* 0x000fea0003800000 */
.L_x_287:
        /* <DEDUP_REMOVED lines=12> */
.L_x_290:
[----:B------:R-:W-:Y:S05]  /*a210*/  BSYNC B1 ;  /* 0x0000000000017941 */ /* 0x000fea0003800000 */
.L_x_289:
        /* <DEDUP_REMOVED lines=12> */
.L_x_292:
[----:B------:R-:W-:Y:S05]  /*a2e0*/  BSYNC B1 ;  /* 0x0000000000017941 */ /* 0x000fea0003800000 */
.L_x_291:
        /* <DEDUP_REMOVED lines=12> */
.L_x_294:
[----:B------:R-:W-:Y:S05]  /*a3b0*/  BSYNC B1 ;  /* 0x0000000000017941 */ /* 0x000fea0003800000 */
.L_x_293:
        /* <DEDUP_REMOVED lines=12> */
.L_x_296:
[----:B------:R-:W-:Y:S05]  /*a480*/  BSYNC B1 ;  /* 0x0000000000017941 */ /* 0x000fea0003800000 */
.L_x_295:
[----:B-----5:R-:W-:Y:S01]  /*a490*/  LOP3.LUT R3, R3, 0xff, RZ, 0xc0, !PT ;  /* 0x000000ff03037812 */ /* 0x020fe200078ec0ff */
[----:B------:R-:W-:Y:S01]  /*a4a0*/  BSSY B1, `(.L_x_297) ;  /* 0x000000b000017945 */ /* 0x000fe20003800000 */
[----:B------:R-:W-:Y:S02]  /*a4b0*/  ISETP.LT.OR P2, PT, R0, 0xf9, !P1 ;  /* 0x000000f90000780c */ /* 0x000fe40004f41670 */
[----:B------:R-:W-:-:S05]  /*a4c0*/  F2FP.F16.E4M3.UNPACK_B R3, R3 ;  /* 0x00000003ff03723e */ /* 0x000fca00020006ff */
[----:B------:R-:W-:-:S05]  /*a4d0*/  HADD2.F32 R3, -RZ, R3.H0_H0 ;  /* 0x20000003ff037230 */ /* 0x000fca0000004100 */
[----:B0-2---:R-:W-:Y:S01]  /*a4e0*/  FMUL R8, R3, R152 ;  /* 0x0000009803087220 */ /* 0x005fe20000400000 */
[----:B------:R-:W-:-:S03]  /*a4f0*/  PRMT R3, RZ, 0x7610, R3 ;  /* 0x00007610ff037816 */ /* 0x000fc60000000003 */
[----:B------:R-:W-:-:S05]  /*a500*/  FFMA R8, R149, R153, R8 ;  /* 0x0000009995087223 */ /* 0x000fca0000000008 */
[----:B------:R-:W-:-:S05]  /*a510*/  F2FP.SATFINITE.E4M3.F32.PACK_AB_MERGE_C R9, RZ, R8, RZ ;  /* 0x00000008ff09723e */ /* 0x000fca00048070ff */
[----:B------:R0:W-:Y:S01]  /*a520*/  @!P0 STG.E.U8 desc[UR52][R6.64+0xf9], R9 ;  /* 0x0000f90906008986 */ /* 0x0001e2000c101134 */
[----:B------:R-:W-:Y:S05]  /*a530*/  @P2 BRA `(.L_x_298) ;  /* 0x0000000000042947 */ /* 0x000fea0003800000 */
[----:B------:R2:W5:Y:S02]  /*a540*/  LDG.E.U8 R3, desc[UR52][R10.64+0xf8] ;  /* 0x0000f8340a037981 */ /* 0x000564000c1e1100 */
.L_x_298:
[----:B------:R-:W-:Y:S05]  /*a550*/  BSYNC B1 ;  /* 0x0000000000017941 */ /* 0x000fea0003800000 */
.L_x_297:
[----:B-----5:R-:W-:Y:S01]  /*a560*/  LOP3.LUT R3, R3, 0xff, RZ, 0xc0, !PT ;  /* 0x000000ff03037812 */ /* 0x020fe200078ec0ff */
[----:B------:R-:W-:Y:S01]  /*a570*/  BSSY B1, `(.L_x_299) ;  /* 0x000000b000017945 */ /* 0x000fe20003800000 */
[----:B------:R-:W-:Y:S02]  /*a580*/  ISETP.LT.OR P1, PT, R0, 0xfa, !P1 ;  /* 0x000000fa0000780c */ /* 0x000fe40004f21670 */
[----:B------:R-:W-:Y:S02]  /*a590*/  F2FP.F16.E4M3.UNPACK_B R3, R3 ;  /* 0x00000003ff03723e */ /* 0x000fe400020006ff */
[----:B------:R-:W-:-:S03]  /*a5a0*/  PRMT R0, RZ, 0x7610, R0 ;  /* 0x00007610ff007816 */ /* 0x000fc60000000000 */
[----:B------:R-:W-:-:S05]  /*a5b0*/  HADD2.F32 R3, -RZ, R3.H0_H0 ;  /* 0x20000003ff037230 */ /* 0x000fca0000004100 */
[----:B------:R-:W-:-:S04]  /*a5c0*/  FMUL R3, R3, R152 ;  /* 0x0000009803037220 */ /* 0x000fc80000400000 */
[----:B------:R-:W-:-:S05]  /*a5d0*/  FFMA R3, R150, R153, R3 ;  /* 0x0000009996037223 */ /* 0x000fca0000000003 */
[----:B------:R-:W-:-:S05]  /*a5e0*/  F2FP.SATFINITE.E4M3.F32.PACK_AB_MERGE_C R3, RZ, R3, RZ ;  /* 0x00000003ff03723e */ /* 0x000fca00048070ff */
[----:B------:R0:W-:Y:S01]  /*a5f0*/  @!P2 STG.E.U8 desc[UR52][R4.64+0xf8], R3 ;  /* 0x0000f8030400a986 */ /* 0x0001e2000c101134 */
[----:B------:R-:W-:Y:S05]  /*a600*/  @P1 BRA `(.L_x_300) ;  /* 0x0000000000041947 */ /* 0x000fea0003800000 */
[----:B------:R0:W5:Y:S02]  /*a610*/  LDG.E.U8 R0, desc[UR52][R10.64+0xf9] ;  /* 0x0000f9340a007981 */ /* 0x000164000c1e1100 */
.L_x_300:
[----:B------:R-:W-:Y:S05]  /*a620*/  BSYNC B1 ;  /* 0x0000000000017941 */ /* 0x000fea0003800000 */
.L_x_299:
[----:B------:R-:W-:Y:S05]  /*a630*/  @P1 BRA `(.L_x_301) ;  /* 0x0000002000281947 */ /* 0x000fea0003800000 */
[----:B-----5:R-:W-:-:S04]  /*a640*/  LOP3.LUT R0, R0, 0xff, RZ, 0xc0, !PT ;  /* 0x000000ff00007812 */ /* 0x020fc800078ec0ff */
[----:B------:R-:W-:-:S05]  /*a650*/  F2FP.F16.E4M3.UNPACK_B R0, R0 ;  /* 0x00000000ff00723e */ /* 0x000fca00020006ff */
[----:B0-----:R-:W-:-:S05]  /*a660*/  HADD2.F32 R3, -RZ, R0.H0_H0 ;  /* 0x20000000ff037230 */ /* 0x001fca0000004100 */
[----:B------:R-:W-:-:S04]  /*a670*/  FMUL R0, R3, R152 ;  /* 0x0000009803007220 */ /* 0x000fc80000400000 */
[----:B------:R-:W-:-:S05]  /*a680*/  FFMA R0, R151, R153, R0 ;  /* 0x0000009997007223 */ /* 0x000fca0000000000 */
[----:B------:R-:W-:-:S05]  /*a690*/  F2FP.SATFINITE.E4M3.F32.PACK_AB_MERGE_C R3, RZ, R0, RZ ;  /* 0x00000000ff03723e */ /* 0x000fca00048070ff */
[----:B------:R0:W-:Y:S01]  /*a6a0*/  STG.E.U8 desc[UR52][R4.64+0xf9], R3 ;  /* 0x0000f90304007986 */ /* 0x0001e2000c101134 */
[----:B------:R-:W-:Y:S05]  /*a6b0*/  BRA `(.L_x_301) ;  /* 0x0000002000087947 */ /* 0x000fea0003800000 */
.L_x_44:
[----:B------:R-:W-:Y:S01]  /*a6c0*/  ISETP.GE.AND P1, PT, R15, 0x1, PT ;  /* 0x000000010f00780c */ /* 0x000fe20003f26270 */
[-C--:B------:R-:W-:Y:S01]  /*a6d0*/  FMUL R24, R24, R153.reuse ;  /* 0x0000009918187220 */ /* 0x080fe20000400000 */
[-C--:B------:R-:W-:Y:S01]  /*a6e0*/  FMUL R25, R25, R153.reuse ;  /* 0x0000009919197220 */ /* 0x080fe20000400000 */
[----:B------:R-:W-:Y:S01]  /*a6f0*/  ISETP.GE.AND P0, PT, R15, 0x9, PT ;  /* 0x000000090f00780c */ /* 0x000fe20003f06270 */
[-C--:B------:R-:W-:Y:S01]  /*a700*/  FMUL R26, R26, R153.reuse ;  /* 0x000000991a1a7220 */ /* 0x080fe20000400000 */
[C---:B------:R-:W-:Y:S01]  /*a710*/  ISETP.LT.OR P2, PT, R0.reuse, 0x1, !P1 ;  /* 0x000000010000780c */ /* 0x040fe20004f41670 */
[-C--:B------:R-:W-:Y:S01]  /*a720*/  FMUL R27, R27, R153.reuse ;  /* 0x000000991b1b7220 */ /* 0x080fe20000400000 */
[----:B------:R-:W-:Y:S01]  /*a730*/  ISETP.LT.OR P3, PT, R0, 0x2, !P1 ;  /* 0x000000020000780c */ /* 0x000fe20004f61670 */
[-C--:B------:R-:W-:Y:S01]  /*a740*/  FMUL R28, R28, R153.reuse ;  /* 0x000000991c1c7220 */ /* 0x080fe20000400000 */
[----:B------:R-:W-:Y:S01]  /*a750*/  F2FP.SATFINITE.E4M3.F32.PACK_AB_MERGE_C R3, RZ, R24, RZ ;  /* 0x00000018ff03723e */ /* 0x000fe200048070ff */
[----:B------:R-:W-:Y:S01]  /*a760*/  FMUL R29, R29, R153 ;  /* 0x000000991d1d7220 */ /* 0x000fe20000400000 */
[----:B------:R-:W-:Y:S01]  /*a770*/  F2FP.SATFINITE.E4M3.F32.PACK_AB_MERGE_C R25, RZ, R25, RZ ;  /* 0x00000019ff19723e */ /* 0x000fe200048070ff */
[-C--:B------:R-:W-:Y:S01]  /*a780*/  FMUL R30, R30, R153.reuse ;  /* 0x000000991e1e7220 */ /* 0x080fe20000400000 */
[C---:B------:R-:W-:Y:S01]  /*a790*/  ISETP.LT.OR P4, PT, R0.reuse, 0x9, !P1 ;  /* 0x000000090000780c */ /* 0x040fe20004f81670 */
[-C--:B------:R-:W-:Y:S01]  /*a7a0*/  FMUL R31, R31, R153.reuse ;  /* 0x000000991f1f7220 */ /* 0x080fe20000400000 */
[----:B------:R-:W-:Y:S01]  /*a7b0*/  ISETP.LT.OR P5, PT, R0, 0xa, !P1 ;  /* 0x0000000a0000780c */ /* 0x000fe20004fa1670 */
[-C--:B------:R-:W-:Y:S01]  /*a7c0*/  FMUL R32, R32, R153.reuse ;  /* 0x0000009920207220 */ /* 0x080fe20000400000 */
[----:B------:R-:W-:Y:S01]  /*a7d0*/  F2FP.SATFINITE.E4M3.F32.PACK_AB_MERGE_C R9, RZ, R26, RZ ;  /* 0x0000001aff09723e */ /* 0x000fe200048070ff */
[----:B------:R0:W-:Y:S01]  /*a7e0*/  @!P2 STG.E.U8 desc[UR52][R6.64], R3 ;  /* 0x000000030600a986 */ /* 0x0001e2000c101134 */
[C---:B------:R-:W-:Y:S01]  /*a7f0*/  ISETP.LT.OR P2, PT, R0.reuse, 0x1, !P0 ;  /* 0x000000010000780c */ /* 0x040fe20004741670 */
[----:B------:R-:W-:Y:S01]  /*a800*/  FMUL R33, R33, R153 ;  /* 0x0000009921217220 */ /* 0x000fe20000400000 */
[----:B------:R-:W-:Y:S01]  /*a810*/  F2FP.SATFINITE.E4M3.F32.PACK_AB_MERGE_C R27, RZ, R27, RZ ;  /* 0x0000001bff1b723e */ /* 0x000fe200048070ff */
[----:B------:R-:W-:Y:S01]  /*a820*/  @!P3 STG.E.U8 desc[UR52][R6.64+0x1], R25 ;  /* 0x000001190600b986 */ /* 0x000fe2000c101134 */
[----:B------:R-:W-:Y:S01]  /*a830*/  ISETP.LT.OR P3, PT, R0, 0x2, !P0 ;  /* 0x000000020000780c */ /* 0x000fe20004761670 */
[----:B------:R-:W-:Y:S01]  /*a840*/  FMUL R34, R34, R153 ;  /* 0x0000009922227220 */ /* 0x000fe20000400000 */
[----:B------:R-:W-:Y:S01]  /*a850*/  F2FP.SATFINITE.E4M3.F32.PACK_AB_MERGE_C R29, RZ, R29, RZ ;  /* 0x0000001dff1d723e */ /* 0x000fe200048070ff */
[----:B------:R-:W-:Y:S01]  /*a860*/  FMUL R35, R35, R153 ;  /* 0x0000009923237220 */ /* 0x000fe20000400000 */
[----:B------:R-:W-:Y:S01]  /*a870*/  F2FP.SATFINITE.E4M3.F32.PACK_AB_MERGE_C R31, RZ, R31, RZ ;  /* 0x0000001fff1f723e */ /* 0x000fe200048070ff */
[----:B------:R-:W-:Y:S01]  /*a880*/  FMUL R36, R36, R153 ;  /* 0x0000009924247220 */ /* 0x000fe20000400000 */
[----:B------:R-:W-:Y:S01]  /*a890*/  F2FP.SATFINITE.E4M3.F32.PACK_AB_MERGE_C R33, RZ, R33, RZ ;  /* 0x00000021ff21723e */ /* 0x000fe200048070ff */
[-C--:B------:R-:W-:Y:S01]  /*a8a0*/  FMUL R37, R37, R153.reuse ;  /* 0x0000009925257220 */ /* 0x080fe20000400000 */
[----:B0-----:R-:W-:Y:S01]  /*a8b0*/  F2FP.SATFINITE.E4M3.F32.PACK_AB_MERGE_C R3, RZ, R28, RZ ;  /* 0x0000001cff03723e */ /* 0x001fe200048070ff */
[----:B------:R0:W-:Y:S01]  /*a8c0*/  @!P2 STG.E.U8 desc[UR52][R4.64], R9 ;  /* 0x000000090400a986 */ /* 0x0001e2000c101134 */
[----:B------:R-:W-:Y:S01]  /*a8d0*/  ISETP.LT.OR P2, PT, R0, 0x9, !P0 ;  /* 0x000000090000780c */ /* 0x000fe20004741670 */
[----:B------:R-:W-:Y:S01]  /*a8e0*/  FMUL R38, R38, R153 ;  /* 0x0000009926267220 */ /* 0x000fe20000400000 */
[----:B------:R-:W-:Y:S01]  /*a8f0*/  F2FP.SATFINITE.E4M3.F32.PACK_AB_MERGE_C R35, RZ, R35, RZ ;  /* 0x00000023ff23723e */ /* 0x000fe200048070ff */
[----:B------:R-:W-:Y:S01]  /*a900*/  @!P3 STG.E.U8 desc[UR52][R4.64+0x1], R27 ;  /* 0x0000011b0400b986 */ /* 0x000fe2000c101134 */
[C---:B------:R-:W-:Y:S01]  /*a910*/  ISETP.LT.OR P3, PT, R0.reuse, 0xa, !P0 ;  /* 0x0000000a0000780c */ /* 0x040fe20004761670 */
[----:B------:R-:W-:Y:S01]  /*a920*/  FMUL R39, R39, R153 ;  /* 0x0000009927277220 */ /* 0x000fe20000400000 */
[----:B------:R-:W-:Y:S01]  /*a930*/  F2FP.SATFINITE.E4M3.F32.PACK_AB_MERGE_C R37, RZ, R37, RZ ;  /* 0x00000025ff25723e */ /* 0x000fe200048070ff */
[----:B------:R1:W-:Y:S01]  /*a940*/  @!P4 STG.E.U8 desc[UR52][R6.64+0x8], R3 ;  /* 0x000008030600c986 */ /* 0x0003e2000c101134 */
[----:B------:R-:W-:Y:S01]  /*a950*/  ISETP.LT.OR P4, PT, R0, 0x11, !P1 ;  /* 0x000000110000780c */ /* 0x000fe20004f81670 */
[-C--:B------:R-:W-:Y:S01]  /*a960*/  FMUL R40, R40, R153.reuse ;  /* 0x0000009928287220 */ /* 0x080fe20000400000 */
[-C--:B------:R-:W-:Y:S01]  /*a970*/  FMUL R41, R41, R153.reuse ;  /* 0x0000009929297220 */ /* 0x080fe20000400000 */
[----:B------:R-:W-:Y:S01]  /*a980*/  @!P5 STG.E.U8 desc[UR52][R6.64+0x9], R29 ;  /* 0x0000091d0600d986 */ /* 0x000fe2000c101134 */
[----:B------:R-:W-:Y:S01]  /*a990*/  ISETP.LT.OR P5, PT, R0, 0x12, !P1 ;  /* 0x000000120000780c */ /* 0x000fe20004fa1670 */
[-C--:B------:R-:W-:Y:S01]  /*a9a0*/  FMUL R42, R42, R153.reuse ;  /* 0x000000992a2a7220 */ /* 0x080fe20000400000 */
[----:B0-----:R-:W-:Y:S01]  /*a9b0*/  F2FP.SATFINITE.E4M3.F32.PACK_AB_MERGE_C R9, RZ, R30, RZ ;  /* 0x0000001eff09723e */ /* 0x001fe200048070ff */
[----:B------:R-:W-:Y:S01]  /*a9c0*/  FMUL R43, R43, R153 ;  /* 0x000000992b2b7220 */ /* 0x000fe20000400000 */
[----:B------:R-:W-:Y:S01]  /*a9d0*/  F2FP.SATFINITE.E4M3.F32.PACK_AB_MERGE_C R39, RZ, R39, RZ ;  /* 0x00000027ff27723e */ /* 0x000fe200048070ff */
[----:B------:R-:W-:Y:S01]  /*a9e0*/  @!P3 STG.E.U8 desc[UR52][R4.64+0x9], R31 ;  /* 0x0000091f0400b986 */ /* 0x000fe2000c101134 */
[----:B------:R-:W-:Y:S01]  /*a9f0*/  ISETP.LT.OR P3, PT, R0, 0x12, !P0 ;  /* 0x000000120000780c */ /* 0x000fe20004761670 */
[-C--:B------:R-:W-:Y:S01]  /*aa00*/  FMUL R44, R44, R153.reuse ;  /* 0x000000992c2c7220 */ /* 0x080fe20000400000 */
[----:B-1----:R-:W-:Y:S01]  /*aa10*/  F2FP.SATFINITE.E4M3.F32.PACK_AB_MERGE_C R3, RZ, R32, RZ ;  /* 0x00000020ff03723e */ /* 0x002fe200048070ff */
[----:B------:R0:W-:Y:S01]  /*aa20*/  @!P2 STG.E.U8 desc[UR52][R4.64+0x8], R9 ;  /* 0x000008090400a986 */ /* 0x0001e2000c101134 */
[C---:B------:R-:W-:Y:S01]  /*aa30*/  ISETP.LT.OR P2, PT, R0.reuse, 0x11, !P0 ;  /* 0x000000110000780c */ /* 0x040fe20004741670 */
[----:B------:R-:W-:Y:S01]  /*aa40*/  FMUL R45, R45, R153 ;  /* 0x000000992d2d7220 */ /* 0x000fe20000400000 */
[----:B------:R-:W-:Y:S01]  /*aa50*/  F2FP.SATFINITE.E4M3.F32.PACK_AB_MERGE_C R41, RZ, R41, RZ ;  /* 0x00000029ff29723e */ /* 0x000fe200048070ff */
[----:B------:R1:W-:Y:S01]  /*aa60*/  @!P4 STG.E.U8 desc[UR52][R6.64+0x10], R3 ;  /* 0x000010030600c986 */ /* 0x0003e2000c101134 */
[----:B------:R-:W-:Y:S01]  /*aa70*/  ISETP.LT.OR P4, PT, R0, 0x19, !P1 ;  /* 0x000000190000780c */ /* 0x000fe20004f81670 */
[----:B------:R-:W-:Y:S01]  /*aa80*/  FMUL R46, R46, R153 ;  /* 0x000000992e2e7220 */ /* 0x000fe20000400000 */
[----:B------:R-:W-:Y:S01]  /*aa90*/  F2FP.SATFINITE.E4M3.F32.PACK_AB_MERGE_C R43, RZ, R43, RZ ;  /* 0x0000002bff2b723e */ /* 0x000fe200048070ff */
[----:B------:R-:W-:Y:S01]  /*aaa0*/  @!P5 STG.E.U8 desc[UR52][R6.64+0x11], R33 ;  /* 0x000011210600d986 */ /* 0x000fe2000c101134 */
[----:B------:R-:W-:Y:S01]  /*aab0*/  ISETP.LT.OR P5, PT, R0, 0x1a, !P1 ;  /* 0x0000001a0000780c */ /* 0x000fe20004fa1670 */
[----:B------:R-:W-:Y:S01]  /*aac0*/  FMUL R47, R47, R153 ;  /* 0x000000992f2f7220 */ /* 0x000fe20000400000 */
[----:B------:R-:W-:Y:S01]  /*aad0*/  F2FP.SATFINITE.E4M3.F32.PACK_AB_MERGE_C R45, RZ, R45, RZ ;  /* 0x0000002dff2d723e */ /* 0x000fe200048070ff */
[----:B------:R-:W-:Y:S01]  /*aae0*/  @!P3 STG.E.U8 desc[UR52][R4.64+0x11], R35 ;  /* 0x000011230400b986 */ /* 0x000fe2000c101134 */
[----:B0-----:R-:W-:Y:S01]  /*aaf0*/  F2FP.SATFINITE.E4M3.F32.PACK_AB_MERGE_C R9, RZ, R34, RZ ;  /* 0x00000022ff09723e */ /* 0x001fe200048070ff */
[-C--:B------:R-:W-:Y:S01]  /*ab00*/  FMUL R48, R48, R153.reuse ;  /* 0x0000009930307220 */ /* 0x080fe20000400000 */
[C---:B------:R-:W-:Y:S01]  /*ab10*/  ISETP.LT.OR P3, PT, R0.reuse, 0x1a, !P0 ;  /* 0x0000001a0000780c */ /* 0x040fe20004761670 */
[-C--:B------:R-:W-:Y:S01]  /*ab20*/  FMUL R49, R49, R153.reuse ;  /* 0x0000009931317220 */ /* 0x080fe20000400000 */
[----:B-1----:R-:W-:Y:S01]  /*ab30*/  F2FP.SATFINITE.E4M3.F32.PACK_AB_MERGE_C R3, RZ, R36, RZ ;  /* 0x00000024ff03723e */ /* 0x002fe200048070ff */
[----:B------:R0:W-:Y:S01]  /*ab40*/  @!P2 STG.E.U8 desc[UR52][R4.64+0x10], R9 ;  /* 0x000010090400a986 */ /* 0x0001e2000c101134 */
[----:B------:R-:W-:Y:S01]  /*ab50*/  ISETP.LT.OR P2, PT, R0, 0x19, !P0 ;  /* 0x000000190000780c */ /* 0x000fe20004741670 */
[----:B------:R-:W-:Y:S01]  /*ab60*/  FMUL R50, R50, R153 ;  /* 0x0000009932327220 */ /* 0x000fe20000400000 */
[----:B------:R-:W-:Y:S01]  /*ab70*/  F2FP.SATFINITE.E4M3.F32.PACK_AB_MERGE_C R47, RZ, R47, RZ ;  /* 0x0000002fff2f723e */ /* 0x000fe200048070ff */
[----:B------:R1:W-:Y:S01]  /*ab80*/  @!P4 STG.E.U8 desc[UR52][R6.64+0x18], R3 ;  /* 0x000018030600c986 */ /* 0x0003e2000c101134 */
[C---:B------:R-:W-:Y:S01]  /*ab90*/  ISETP.LT.OR P4, PT, R0.reuse, 0x21, !P1 ;  /* 0x000000210000780c */ /* 0x040fe20004f81670 */
[----:B------:R-:W-:Y:S01]  /*aba0*/  FMUL R51, R51, R153 ;  /* 0x0000009933337220 */ /* 0x000fe20000400000 */
[----:B------:R-:W-:Y:S01]  /*abb0*/  F2FP.SATFINITE.E4M3.F32.PACK_AB_MERGE_C R49, RZ, R49, RZ ;  /* 0x00000031ff31723e */ /* 0x000fe200048070ff */
[----:B------:R-:W-:Y:S01]  /*abc0*/  @!P5 STG.E.U8 desc[UR52][R6.64+0x19], R37 ;  /* 0x000019250600d986 */ /* 0x000fe2000c101134 */
[----:B------:R-:W-:Y:S01]  /*abd0*/  ISETP.LT.OR P5, PT, R0, 0x22, !P1 ;  /* 0x000000220000780c */ /* 0x000fe20004fa1670 */
[-C--:B------:R-:W-:Y:S01]  /*abe0*/  FMUL R52, R52, R153.reuse ;  /* 0x0000009934347220 */ /* 0x080fe20000400000 */
[-C--:B------:R-:W-:Y:S01]  /*abf0*/  FMUL R53, R53, R153.reuse ;  /* 0x0000009935357220 */ /* 0x080fe20000400000 */
[----:B0-----:R-:W-:Y:S01]  /*ac00*/  F2FP.SATFINITE.E4M3.F32.PACK_AB_MERGE_C R9, RZ, R38, RZ ;  /* 0x00000026ff09723e */ /* 0x001fe200048070ff */
        /* <DEDUP_REMOVED lines=339> */
[-C--:B------:R-:W-:Y:S01]  /*c140*/  FMUL R150, R150, R153.reuse ;  /* 0x0000009996967220 */ /* 0x080fe20000400000 */
[----:B------:R-:W-:Y:S01]  /*c150*/  FMUL R151, R151, R153 ;  /* 0x0000009997977220 */ /* 0x000fe20000400000 */
[----:B------:R1:W-:Y:S01]  /*c160*/  @!P4 STG.E.U8 desc[UR52][R6.64+0xb8], R3 ;  /* 0x0000b8030600c986 */ /* 0x0003e2000c101134 */
[----:B------:R-:W-:-:S02]  /*c170*/  ISETP.LT.OR P4, PT, R0, 0xc1, !P1 ;  /* 0x000000c10000780c */ /* 0x000fc40004f81670 */
[----:B------:R-:W-:Y:S01]  /*c180*/  F2FP.SATFINITE.E4M3.F32.PACK_AB_MERGE_C R147, RZ, R147, RZ ;  /* 0x00000093ff93723e */ /* 0x000fe200048070ff */
[----:B------:R-:W-:Y:S01]  /*c190*/  @!P5 STG.E.U8 desc[UR52][R6.64+0xb9], R117 ;  /* 0x0000b9750600d986 */ /* 0x000fe2000c101134 */
[C---:B------:R-:W-:Y:S02]  /*c1a0*/  ISETP.LT.OR P5, PT, R0.reuse, 0xc2, !P1 ;  /* 0x000000c20000780c */ /* 0x040fe40004fa1670 */
[----:B------:R-:W-:Y:S01]  /*c1b0*/  F2FP.SATFINITE.E4M3.F32.PACK_AB_MERGE_C R149, RZ, R149, RZ ;  /* 0x00000095ff95723e */ /* 0x000fe200048070ff */
[----:B------:R-:W-:Y:S01]  /*c1c0*/  @!P3 STG.E.U8 desc[UR52][R4.64+0xb9], R119 ;  /* 0x0000b9770400b986 */ /* 0x000fe2000c101134 */
[----:B0-----:R-:W-:Y:S02]  /*c1d0*/  F2FP.SATFINITE.E4M3.F32.PACK_AB_MERGE_C R9, RZ, R118, RZ ;  /* 0x00000076ff09723e */ /* 0x001fe400048070ff */
[C---:B------:R-:W-:Y:S02]  /*c1e0*/  ISETP.LT.OR P3, PT, R0.reuse, 0xc2, !P0 ;  /* 0x000000c20000780c */ /* 0x040fe40004761670 */
[----:B-1----:R-:W-:Y:S01]  /*c1f0*/  F2FP.SATFINITE.E4M3.F32.PACK_AB_MERGE_C R3, RZ, R120, RZ ;  /* 0x00000078ff03723e */ /* 0x002fe200048070ff */
[----:B------:R0:W-:Y:S01]  /*c200*/  @!P2 STG.E.U8 desc[UR52][R4.64+0xb8], R9 ;  /* 0x0000b8090400a986 */ /* 0x0001e2000c101134 */
[----:B------:R-:W-:-:S02]  /*c210*/  ISETP.LT.OR P2, PT, R0, 0xc1, !P0 ;  /* 0x000000c10000780c */ /* 0x000fc40004741670 */
[----:B------:R-:W-:Y:S01]  /*c220*/  F2FP.SATFINITE.E4M3.F32.PACK_AB_MERGE_C R11, RZ, R150, RZ ;  /* 0x00000096ff0b723e */ /* 0x000fe200048070ff */
[----:B------:R1:W-:Y:S01]  /*c230*/  @!P4 STG.E.U8 desc[UR52][R6.64+0xc0], R3 ;  /* 0x0000c0030600c986 */ /* 0x0003e2000c101134 */
[C---:B------:R-:W-:Y:S02]  /*c240*/  ISETP.LT.OR P4, PT, R0.reuse, 0xc9, !P1 ;  /* 0x000000c90000780c */ /* 0x040fe40004f81670 */
[----:B------:R-:W-:Y:S01]  /*c250*/  F2FP.SATFINITE.E4M3.F32.PACK_AB_MERGE_C R151, RZ, R151, RZ ;  /* 0x00000097ff97723e */ /* 0x000fe200048070ff */
[----:B------:R-:W-:Y:S01]  /*c260*/  @!P5 STG.E.U8 desc[UR52][R6.64+0xc1], R121 ;  /* 0x0000c1790600d986 */ /* 0x000fe2000c101134 */
[C---:B------:R-:W-:Y:S02]  /*c270*/  ISETP.LT.OR P5, PT, R0.reuse, 0xca, !P1 ;  /* 0x000000ca0000780c */ /* 0x040fe40004fa1670 */
[----:B0-----:R-:W-:Y:S01]  /*c280*/  F2FP.SATFINITE.E4M3.F32.PACK_AB_MERGE_C R9, RZ, R122, RZ ;  /* 0x0000007aff09723e */ /* 0x001fe200048070ff */
[----:B------:R-:W-:Y:S01]  /*c290*/  @!P3 STG.E.U8 desc[UR52][R4.64+0xc1], R123 ;  /* 0x0000c17b0400b986 */ /* 0x000fe2000c101134 */
[----:B------:R-:W-:-:S02]  /*c2a0*/  ISETP.LT.OR P3, PT, R0, 0xca, !P0 ;  /* 0x000000ca0000780c */ /* 0x000fc40004761670 */
[----:B-1----:R-:W-:Y:S01]  /*c2b0*/  F2FP.SATFINITE.E4M3.F32.PACK_AB_MERGE_C R3, RZ, R124, RZ ;  /* 0x0000007cff03723e */ /* 0x002fe200048070ff */
[----:B------:R0:W-:Y:S01]  /*c2c0*/  @!P2 STG.E.U8 desc[UR52][R4.64+0xc0], R9 ;  /* 0x0000c0090400a986 */ /* 0x0001e2000c101134 */
[----:B------:R-:W-:-:S03]  /*c2d0*/  ISETP.LT.OR P2, PT, R0, 0xc9, !P0 ;  /* 0x000000c90000780c */ /* 0x000fc60004741670 */
[----:B------:R1:W-:Y:S01]  /*c2e0*/  @!P4 STG.E.U8 desc[UR52][R6.64+0xc8], R3 ;  /* 0x0000c8030600c986 */ /* 0x0003e2000c101134 */
[----:B------:R-:W-:-:S03]  /*c2f0*/  ISETP.LT.OR P4, PT, R0, 0xd1, !P1 ;  /* 0x000000d10000780c */ /* 0x000fc60004f81670 */
[----:B------:R-:W-:Y:S01]  /*c300*/  @!P5 STG.E.U8 desc[UR52][R6.64+0xc9], R125 ;  /* 0x0000c97d0600d986 */ /* 0x000fe2000c101134 */
[C---:B------:R-:W-:Y:S02]  /*c310*/  ISETP.LT.OR P5, PT, R0.reuse, 0xd2, !P1 ;  /* 0x000000d20000780c */ /* 0x040fe40004fa1670 */
[----:B0-----:R-:W-:Y:S01]  /*c320*/  F2FP.SATFINITE.E4M3.F32.PACK_AB_MERGE_C R9, RZ, R126, RZ ;  /* 0x0000007eff09723e */ /* 0x001fe200048070ff */
[----:B------:R-:W-:Y:S01]  /*c330*/  @!P3 STG.E.U8 desc[UR52][R4.64+0xc9], R127 ;  /* 0x0000c97f0400b986 */ /* 0x000fe2000c101134 */
[C---:B------:R-:W-:Y:S02]  /*c340*/  ISETP.LT.OR P3, PT, R0.reuse, 0xd2, !P0 ;  /* 0x000000d20000780c */ /* 0x040fe40004761670 */
        /* <DEDUP_REMOVED lines=36> */
[----:B------:R-:W-:Y:S02]  /*c590*/  ISETP.LT.OR P5, PT, R0, 0xf1, !P1 ;  /* 0x000000f10000780c */ /* 0x000fe40004fa1670 */
[----:B0-----:R-:W-:Y:S02]  /*c5a0*/  F2FP.SATFINITE.E4M3.F32.PACK_AB_MERGE_C R9, RZ, R142, RZ ;  /* 0x0000008eff09723e */ /* 0x001fe400048070ff */
[----:B-1----:R-:W-:-:S03]  /*c5b0*/  F2FP.SATFINITE.E4M3.F32.PACK_AB_MERGE_C R3, RZ, R144, RZ ;  /* 0x00000090ff03723e */ /* 0x002fc600048070ff */
[----:B------:R0:W-:Y:S01]  /*c5c0*/  @!P2 STG.E.U8 desc[UR52][R4.64+0xe8], R9 ;  /* 0x0000e8090400a986 */ /* 0x0001e2000c101134 */
[----:B------:R-:W-:-:S03]  /*c5d0*/  ISETP.LT.OR P2, PT, R0, 0xf1, !P0 ;  /* 0x000000f10000780c */ /* 0x000fc60004741670 */
[----:B------:R-:W-:Y:S01]  /*c5e0*/  @!P4 STG.E.U8 desc[UR52][R4.64+0xe9], R143 ;  /* 0x0000e98f0400c986 */ /* 0x000fe2000c101134 */
[----:B------:R-:W-:-:S03]  /*c5f0*/  ISETP.LT.OR P4, PT, R0, 0xf2, !P0 ;  /* 0x000000f20000780c */ /* 0x000fc60004781670 */
[----:B------:R-:W-:Y:S01]  /*c600*/  @!P3 STG.E.U8 desc[UR52][R6.64+0xf1], R145 ;  /* 0x0000f1910600b986 */ /* 0x000fe2000c101134 */
[C---:B------:R-:W-:Y:S02]  /*c610*/  ISETP.LT.OR P3, PT, R0.reuse, 0xf9, !P1 ;  /* 0x000000f90000780c */ /* 0x040fe40004f61670 */
[C---:B------:R-:W-:Y:S01]  /*c620*/  ISETP.LT.OR P1, PT, R0.reuse, 0xfa, !P1 ;  /* 0x000000fa0000780c */ /* 0x040fe20004f21670 */
[----:B------:R1:W-:Y:S01]  /*c630*/  @!P5 STG.E.U8 desc[UR52][R6.64+0xf0], R3 ;  /* 0x0000f0030600d986 */ /* 0x0003e2000c101134 */
[C---:B------:R-:W-:Y:S02]  /*c640*/  ISETP.LT.OR P5, PT, R0.reuse, 0xf9, !P0 ;  /* 0x000000f90000780c */ /* 0x040fe400047a1670 */
[----:B------:R-:W-:Y:S02]  /*c650*/  ISETP.LT.OR P0, PT, R0, 0xfa, !P0 ;  /* 0x000000fa0000780c */ /* 0x000fe40004701670 */
[----:B0-----:R-:W-:Y:S01]  /*c660*/  F2FP.SATFINITE.E4M3.F32.PACK_AB_MERGE_C R9, RZ, R146, RZ ;  /* 0x00000092ff09723e */ /* 0x001fe200048070ff */
[----:B------:R0:W-:Y:S04]  /*c670*/  @!P4 STG.E.U8 desc[UR52][R4.64+0xf1], R147 ;  /* 0x0000f1930400c986 */ /* 0x0001e8000c101134 */
[----:B------:R0:W-:Y:S01]  /*c680*/  @!P2 STG.E.U8 desc[UR52][R4.64+0xf0], R9 ;  /* 0x0000f0090400a986 */ /* 0x0001e2000c101134 */
[----:B-1----:R-:W-:-:S03]  /*c690*/  F2FP.SATFINITE.E4M3.F32.PACK_AB_MERGE_C R3, RZ, R148, RZ ;  /* 0x00000094ff03723e */ /* 0x002fc600048070ff */
[----:B------:R0:W-:Y:S04]  /*c6a0*/  @!P1 STG.E.U8 desc[UR52][R6.64+0xf9], R149 ;  /* 0x0000f99506009986 */ /* 0x0001e8000c101134 */
[----:B------:R0:W-:Y:S04]  /*c6b0*/  @!P3 STG.E.U8 desc[UR52][R6.64+0xf8], R3 ;  /* 0x0000f8030600b986 */ /* 0x0001e8000c101134 */
[----:B------:R0:W-:Y:S04]  /*c6c0*/  @!P5 STG.E.U8 desc[UR52][R4.64+0xf8], R11 ;  /* 0x0000f80b0400d986 */ /* 0x0001e8000c101134 */
[----:B------:R0:W-:Y:S02]  /*c6d0*/  @!P0 STG.E.U8 desc[UR52][R4.64+0xf9], R151 ;  /* 0x0000f99704008986 */ /* 0x0001e4000c101134 */
.L_x_301:
[----:B------:R-:W-:Y:S05]  /*c6e0*/  BSYNC B0 ;  /* 0x0000000000007941 */ /* 0x000fea0003800000 */
.L_x_43:
[----:B0-----:R-:W-:Y:S01]  /*c6f0*/  IMAD.U32 R3, RZ, RZ, UR50 ;  /* 0x00000032ff037e24 */ /* 0x001fe2000f8e00ff */
[----:B------:R-:W-:Y:S01]  /*c700*/  ULDC.64 UR4, c[0x0][0x650] ;  /* 0x0001940000047ab9 */ /* 0x000fe20000000a00 */
[----:B-----5:R-:W-:Y:S02]  /*c710*/  IMAD.U32 R0, RZ, RZ, UR50 ;  /* 0x00000032ff007e24 */ /* 0x020fe4000f8e00ff */
[----:B------:R-:W-:Y:S01]  /*c720*/  IMAD.U32 R4, RZ, RZ, UR48 ;  /* 0x00000030ff047e24 */ /* 0x000fe2000f8e00ff */
[----:B------:R-:W-:Y:S01]  /*c730*/  LEA R16, P0, R3, R16, 0x1 ;  /* 0x0000001003107211 */ /* 0x000fe200078008ff */
[----:B------:R-:W-:Y:S02]  /*c740*/  IMAD.U32 R3, RZ, RZ, UR39 ;  /* 0x00000027ff037e24 */ /* 0x000fe4000f8e00ff */
[----:B------:R0:W-:Y:S01]  /*c750*/  SYNCS.ARRIVE.TRANS64.A1T0 RZ, [R4+UR44], RZ ;  /* 0x000000ff04ff79a7 */ /* 0x0001e2000810002c */
[----:B------:R-:W-:Y:S02]  /*c760*/  IMAD.MOV.U32 R22, RZ, RZ, -0x1 ;  /* 0xffffffffff167424 */ /* 0x000fe400078e00ff */
[----:B------:R-:W-:Y:S01]  /*c770*/  LEA.HI.X R17, R0, R17, R3, 0x1, P0 ;  /* 0x0000001100117211 */ /* 0x000fe200000f0c03 */
[----:B------:R-:W-:Y:S01]  /*c780*/  IMAD.MOV.U32 R19, RZ, RZ, -0x1 ;  /* 0xffffffffff137424 */ /* 0x000fe200078e00ff */
[----:B------:R-:W-:Y:S01]  /*c790*/  ISETP.GE.U32.AND P0, PT, R16, UR4, PT ;  /* 0x0000000410007c0c */ /* 0x000fe2000bf06070 */
[----:B------:R-:W-:Y:S01]  /*c7a0*/  IMAD.MOV.U32 R18, RZ, RZ, -0x1 ;  /* 0xffffffffff127424 */ /* 0x000fe200078e00ff */
[----:B------:R-:W-:-:S02]  /*c7b0*/  PRMT R0, RZ, 0x7610, R0 ;  /* 0x00007610ff007816 */ /* 0x000fc40000000000 */
[----:B------:R-:W-:-:S13]  /*c7c0*/  ISETP.GE.U32.AND.EX P0, PT, R17, UR5, PT, P0 ;  /* 0x0000000511007c0c */ /* 0x000fda000bf06100 */
[----:B0-----:R-:W-:Y:S05]  /*c7d0*/  @P0 BRA `(.L_x_302) ;  /* 0x0000000400640947 */ /* 0x001fea0003800000 */
[----:B------:R-:W0:Y:S01]  /*c7e0*/  S2R R12, SR_CTAID.X ;  /* 0x00000000000c7919 */ /* 0x000e220000002500 */
[----:B--234-:R-:W2:Y:S01]  /*c7f0*/  LDC.64 R10, c[0x0][0x628] ;  /* 0x00018a00ff0a7b82 */ /* 0x01cea20000000a00 */
[----:B------:R-:W-:Y:S01]  /*c800*/  ULDC UR4, c[0x0][0x150] ;  /* 0x0000540000047ab9 */ /* 0x000fe20000000800 */
[----:B------:R-:W-:Y:S01]  /*c810*/  IMAD.MOV.U32 R8, RZ, RZ, R16 ;  /* 0x000000ffff087224 */ /* 0x000fe200078e0010 */
[----:B------:R-:W3:Y:S01]  /*c820*/  S2R R20, SR_CTAID.Y ;  /* 0x0000000000147919 */ /* 0x000ee20000002600 */
[----:B------:R-:W-:-:S04]  /*c830*/  IMAD.MOV.U32 R9, RZ, RZ, R17 ;  /* 0x000000ffff097224 */ /* 0x000fc800078e0011 */
[----:B------:R-:W4:Y:S08]  /*c840*/  LDC R21, c[0x0][0x144] ;  /* 0x00005100ff157b82 */ /* 0x000f300000000800 */
[----:B------:R-:W1:Y:S08]  /*c850*/  LDC R0, c[0x0][0x630] ;  /* 0x00018c00ff007b82 */ /* 0x000e700000000800 */
[----:B------:R-:W1:Y:S01]  /*c860*/  LDC.64 R14, c[0x0][0x620] ;  /* 0x00018800ff0e7b82 */ /* 0x000e620000000a00 */
[----:B--2---:R-:W-:-:S04]  /*c870*/  ISETP.NE.U32.AND P0, PT, R10, RZ, PT ;  /* 0x000000ff0a00720c */ /* 0x004fc80003f05070 */
[----:B------:R-:W-:Y:S02]  /*c880*/  ISETP.NE.AND.EX P0, PT, R11, RZ, PT, P0 ;  /* 0x000000ff0b00720c */ /* 0x000fe40003f05300 */
[----:B0-----:R-:W-:-:S05]  /*c890*/  I2FP.F32.U32 R3, R12 ;  /* 0x0000000c00037245 */ /* 0x001fca0000201000 */
[----:B------:R-:W-:-:S04]  /*c8a0*/  FMUL R3, R3, UR4 ;  /* 0x0000000403037c20 */ /* 0x000fc80008400000 */
[----:B------:R0:W2:Y:S02]  /*c8b0*/  F2I.U32.TRUNC.NTZ R19, R3 ;  /* 0x0000000300137305 */ /* 0x0000a4000020f000 */
[----:B---34-:R-:W-:Y:S05]  /*c8c0*/  @!P0 BRA `(.L_x_303) ;  /* 0x0000000000288947 */ /* 0x018fea0003800000 */
[----:B0-----:R-:W0:Y:S02]  /*c8d0*/  LDC R3, c[0x0][0x634] ;  /* 0x00018d00ff037b82 */ /* 0x001e240000000800 */
[----:B0-----:R-:W-:-:S05]  /*c8e0*/  IADD3 R3, P0, R16, R3, RZ ;  /* 0x0000000310037210 */ /* 0x001fca0007f1e0ff */
[----:B-1----:R-:W-:-:S04]  /*c8f0*/  IMAD.X R13, RZ, RZ, R17, P0 ;  /* 0x000000ffff0d7224 */ /* 0x002fc800000e0611 */
[----:B------:R-:W-:-:S04]  /*c900*/  IMAD.WIDE.U32 R4, R13, R10, RZ ;  /* 0x0000000a0d047225 */ /* 0x000fc800078e00ff */
[----:B------:R-:W-:-:S04]  /*c910*/  IMAD.WIDE.U32 R6, P0, R3, R11, R4 ;  /* 0x0000000b03067225 */ /* 0x000fc80007800004 */
[----:B------:R-:W-:-:S04]  /*c920*/  IMAD.WIDE.U32 R4, R3, R10, RZ ;  /* 0x0000000a03047225 */ /* 0x000fc800078e00ff */
[----:B------:R-:W-:Y:S01]  /*c930*/  IMAD.X R9, RZ, RZ, RZ, P0 ;  /* 0x000000ffff097224 */ /* 0x000fe200000e06ff */
[----:B------:R-:W-:Y:S01]  /*c940*/  IADD3 RZ, P0, R5, R6, RZ ;  /* 0x0000000605ff7210 */ /* 0x000fe20007f1e0ff */
[----:B------:R-:W-:-:S04]  /*c950*/  IMAD.MOV.U32 R8, RZ, RZ, R7 ;  /* 0x000000ffff087224 */ /* 0x000fc800078e0007 */
[----:B------:R-:W-:-:S08]  /*c960*/  IMAD.WIDE.U32.X R8, R13, R11, R8, P0 ;  /* 0x0000000b0d087225 */ /* 0x000fd000000e0408 */
.L_x_303:
[----:B------:R-:W3:Y:S01]  /*c970*/  LDC.64 R24, c[0x0][0x640] ;  /* 0x00019000ff187b82 */ /* 0x000ee20000000a00 */
[-C--:B-1----:R-:W-:Y:S01]  /*c980*/  SHF.R.U64 R18, R8, R0.reuse, R9 ;  /* 0x0000000008127219 */ /* 0x082fe20000001209 */
[----:B--2---:R-:W-:Y:S01]  /*c990*/  IMAD.MOV R19, RZ, RZ, -R19 ;  /* 0x000000ffff137224 */ /* 0x004fe200078e0a13 */
[----:B------:R-:W-:Y:S01]  /*c9a0*/  SHF.R.U32.HI R0, RZ, R0, R9 ;  /* 0x00000000ff007219 */ /* 0x000fe20000011609 */
[----:B------:R-:W-:Y:S01]  /*c9b0*/  ULDC UR4, c[0x0][0x154] ;  /* 0x0000550000047ab9 */ /* 0x000fe20000000800 */
[----:B0-----:R-:W-:Y:S01]  /*c9c0*/  IADD3 R3, P0, RZ, -R18, RZ ;  /* 0x80000012ff037210 */ /* 0x001fe20007f1e0ff */
[----:B------:R-:W-:Y:S02]  /*c9d0*/  IMAD R21, R21, R19, R12 ;  /* 0x0000001315157224 */ /* 0x000fe400078e020c */
[----:B------:R-:W0:Y:S01]  /*c9e0*/  LDC R6, c[0x0][0x618] ;  /* 0x00018600ff067b82 */ /* 0x000e220000000800 */
[----:B------:R-:W-:Y:S02]  /*c9f0*/  IMAD.MOV.U32 R7, RZ, RZ, 0x1 ;  /* 0x00000001ff077424 */ /* 0x000fe400078e00ff */
[----:B------:R-:W-:-:S04]  /*ca00*/  IMAD.X R5, RZ, RZ, ~R0, P0 ;  /* 0x000000ffff057224 */ /* 0x000fc800000e0e00 */
[-C--:B------:R-:W-:Y:S01]  /*ca10*/  IMAD R0, R5, R14.reuse, RZ ;  /* 0x0000000e05007224 */ /* 0x080fe200078e02ff */
[----:B------:R-:W1:Y:S01]  /*ca20*/  LDC R8, c[0x0][0x608] ;  /* 0x00018200ff087b82 */ /* 0x000e620000000800 */
[----:B------:R-:W-:-:S04]  /*ca30*/  IMAD.WIDE.U32 R4, R3, R14, R16 ;  /* 0x0000000e03047225 */ /* 0x000fc800078e0010 */
[----:B------:R-:W-:Y:S01]  /*ca40*/  IMAD R3, R3, R15, R0 ;  /* 0x0000000f03037224 */ /* 0x000fe200078e0200 */
[----:B------:R-:W-:Y:S02]  /*ca50*/  I2FP.F32.U32 R0, R20 ;  /* 0x0000001400007245 */ /* 0x000fe40000201000 */
[----:B------:R-:W2:Y:S01]  /*ca60*/  LDC R22, c[0x0][0x658] ;  /* 0x00019600ff167b82 */ /* 0x000ea20000000800 */
[----:B------:R-:W-:Y:S01]  /*ca70*/  IMAD.IADD R3, R5, 0x1, R3 ;  /* 0x0000000105037824 */ /* 0x000fe200078e0203 */
[----:B---3--:R-:W-:Y:S01]  /*ca80*/  ISETP.NE.U32.AND P0, PT, R24, RZ, PT ;  /* 0x000000ff1800720c */ /* 0x008fe20003f05070 */
[----:B------:R-:W-:Y:S01]  /*ca90*/  FMUL R0, R0, UR4 ;  /* 0x0000000400007c20 */ /* 0x000fe20008400000 */
[----:B------:R-:W-:Y:S02]  /*caa0*/  IMAD.MOV.U32 R5, RZ, RZ, -0x1 ;  /* 0xffffffffff057424 */ /* 0x000fe400078e00ff */
[----:B------:R-:W-:Y:S01]  /*cab0*/  ISETP.NE.AND.EX P0, PT, R25, RZ, PT, P0 ;  /* 0x000000ff1900720c */ /* 0x000fe20003f05300 */
[----:B------:R3:W4:Y:S01]  /*cac0*/  F2I.U32.TRUNC.NTZ R13, R0 ;  /* 0x00000000000d7305 */ /* 0x000722000020f000 */
[----:B------:R-:W3:Y:S01]  /*cad0*/  LDC R15, c[0x0][0x148] ;  /* 0x00005200ff0f7b82 */ /* 0x000ee20000000800 */
[----:B0-----:R-:W-:-:S02]  /*cae0*/  SHF.R.U64 R12, R4, R6, R3 ;  /* 0x00000006040c7219 */ /* 0x001fc40000001203 */
[----:B------:R-:W-:-:S05]  /*caf0*/  SHF.R.U32.HI R3, RZ, R6, R3 ;  /* 0x00000006ff037219 */ /* 0x000fca0000011603 */
[----:B------:R-:W0:Y:S01]  /*cb00*/  LDC R19, c[0x0][0x600] ;  /* 0x00018000ff137b82 */ /* 0x000e220000000800 */
[-CC-:B-1----:R-:W-:Y:S02]  /*cb10*/  SHF.R.U64 R10, R12, R8.reuse, R3.reuse ;  /* 0x000000080c0a7219 */ /* 0x182fe40000001203 */
[----:B------:R-:W-:-:S05]  /*cb20*/  SHF.R.U32.HI R3, RZ, R8, R3 ;  /* 0x00000008ff037219 */ /* 0x000fca0000011603 */
[----:B------:R-:W1:Y:S01]  /*cb30*/  LDC R26, c[0x0][0x648] ;  /* 0x00019200ff1a7b82 */ /* 0x000e620000000800 */
[-C--:B--2---:R-:W-:Y:S02]  /*cb40*/  SHF.L.U32 R4, R5, R22.reuse, RZ ;  /* 0x0000001605047219 */ /* 0x084fe400000006ff */
[-CC-:B------:R-:W-:Y:S02]  /*cb50*/  SHF.R.U64 R14, R10, R22.reuse, R3.reuse ;  /* 0x000000160a0e7219 */ /* 0x180fe40000001203 */
[----:B------:R-:W-:Y:S02]  /*cb60*/  SHF.R.U32.HI R5, RZ, R22, R3 ;  /* 0x00000016ff057219 */ /* 0x000fe40000011603 */
[----:B------:R-:W-:Y:S01]  /*cb70*/  LOP3.LUT R23, RZ, R4, RZ, 0x33, !PT ;  /* 0x00000004ff177212 */ /* 0x000fe200078e33ff */
[----:B------:R-:W2:Y:S01]  /*cb80*/  LDC R27, c[0x0][0x638] ;  /* 0x00018e00ff1b7b82 */ /* 0x000ea20000000800 */
[----:B------:R-:W-:Y:S01]  /*cb90*/  SHF.L.U32 R22, R7, R22, RZ ;  /* 0x0000001607167219 */ /* 0x000fe200000006ff */
[----:B------:R-:W-:-:S06]  /*cba0*/  IMAD.MOV.U32 R4, RZ, RZ, R14 ;  /* 0x000000ffff047224 */ /* 0x000fcc00078e000e */
[----:B------:R-:W0:Y:S01]  /*cbb0*/  LDC R28, c[0x0][0x610] ;  /* 0x00018400ff1c7b82 */ /* 0x000e220000000800 */
[----:B----4-:R-:W-:Y:S05]  /*cbc0*/  @!P0 BRA `(.L_x_304) ;  /* 0x0000000000288947 */ /* 0x010fea0003800000 */
[----:B------:R-:W4:Y:S02]  /*cbd0*/  LDC R3, c[0x0][0x64c] ;  /* 0x00019300ff037b82 */ /* 0x000f240000000800 */
[----:B----4-:R-:W-:-:S05]  /*cbe0*/  IADD3 R3, P0, R14, R3, RZ ;  /* 0x000000030e037210 */ /* 0x010fca0007f1e0ff */
        /* <DEDUP_REMOVED lines=8> */
.L_x_304:
[----:B------:R-:W-:Y:S01]  /*cc70*/  ISETP.NE.AND P0, PT, R2, 0x1, PT ;  /* 0x000000010200780c */ /* 0x000fe20003f05270 */
[----:B0-----:R-:W-:Y:S01]  /*cc80*/  VIADD R7, R19, 0xffffffff ;  /* 0xffffffff13077836 */ /* 0x001fe20000000000 */
[----:B-1-3--:R-:W-:Y:S01]  /*cc90*/  SHF.R.U64 R0, R4, R26, R5 ;  /* 0x0000001a04007219 */ /* 0x00afe20000001205 */
[----:B------:R-:W-:Y:S01]  /*cca0*/  IMAD.MOV R13, RZ, RZ, -R13 ;  /* 0x000000ffff0d7224 */ /* 0x000fe200078e0a0d */
[----:B------:R-:W-:Y:S01]  /*ccb0*/  LOP3.LUT R5, R10, R23, RZ, 0xc0, !PT ;  /* 0x000000170a057212 */ /* 0x000fe200078ec0ff */
[----:B------:R-:W-:Y:S02]  /*ccc0*/  IMAD.MOV.U32 R4, RZ, RZ, 0x1 ;  /* 0x00000001ff047424 */ /* 0x000fe400078e00ff */
[----:B------:R-:W-:Y:S02]  /*ccd0*/  IMAD.MOV R3, RZ, RZ, -R0 ;  /* 0x000000ffff037224 */ /* 0x000fe400078e0a00 */
[----:B------:R-:W-:Y:S01]  /*cce0*/  IMAD R22, R22, R0, R5 ;  /* 0x0000000016167224 */ /* 0x000fe200078e0205 */
[----:B------:R-:W-:Y:S01]  /*ccf0*/  LOP3.LUT R5, R12, R7, RZ, 0xc0, !PT ;  /* 0x000000070c057212 */ /* 0x000fe200078ec0ff */
[----:B--2---:R-:W-:-:S02]  /*cd00*/  IMAD R0, R3, R27, R14 ;  /* 0x0000001b03007224 */ /* 0x004fc400078e020e */
[----:B------:R-:W-:Y:S02]  /*cd10*/  @P0 IMAD R21, R15, R13, R20 ;  /* 0x0000000d0f150224 */ /* 0x000fe400078e0214 */
[----:B------:R-:W-:Y:S01]  /*cd20*/  IMAD R3, R0, R19, R5 ;  /* 0x0000001300037224 */ /* 0x000fe200078e0205 */
[----:B------:R-:W-:Y:S01]  /*cd30*/  PRMT R0, R4, 0x7610, R0 ;  /* 0x0000761004007816 */ /* 0x000fe20000000000 */
[----:B------:R-:W-:-:S05]  /*cd40*/  IMAD R22, R22, R28, R21 ;  /* 0x0000001c16167224 */ /* 0x000fca00078e0215 */
[----:B------:R-:W-:Y:S02]  /*cd50*/  SEL R19, R3, R22, !P0 ;  /* 0x0000001603137207 */ /* 0x000fe40004000000 */
[----:B------:R-:W-:-:S07]  /*cd60*/  SEL R22, R22, R3, !P0 ;  /* 0x0000000316167207 */ /* 0x000fce0004000000 */
.L_x_302:
[----:B------:R-:W-:Y:S01]  /*cd70*/  LOP3.LUT P0, RZ, R0, 0xff, RZ, 0xc0, !PT ;  /* 0x000000ff00ff7812 */ /* 0x000fe2000780c0ff */
[----:B------:R-:W-:-:S12]  /*cd80*/  ULOP3.LUT UR46, UR46, 0x1, URZ, 0x3c, !UPT ;  /* 0x000000012e2e7892 */ /* 0x000fd8000f8e3c3f */
[----:B------:R-:W-:Y:S05]  /*cd90*/  @P0 BRA `(.L_x_305) ;  /* 0xffffff4400d40947 */ /* 0x000fea000383ffff */
[----:B------:R-:W-:Y:S05]  /*cda0*/  EXIT ;  /* 0x000000000000794d */ /* 0x000fea0003800000 */
.L_x_13:
[----:B------:R-:W-:-:S08]  /*cdb0*/  ISETP.NE.AND P0, PT, RZ, UR4, PT ;  /* 0x00000004ff007c0c */ /* 0x000fd0000bf05270 */
[----:B------:R-:W0:-:S00]  /*cdc0*/  USETMAXREG.DEALLOC.CTAPOOL 0x28 ;  /* 0x00000028000079c8 */ /* 0x000e0000080e0500 */
[----:B------:R-:W-:Y:S05]  /*cdd0*/  @P0 EXIT ;  /* 0x000000000000094d */ /* 0x000fea0003800000 */
[----:B0-----:R-:W-:Y:S01]  /*cde0*/  LOP3.LUT P0, RZ, R3, 0xff, RZ, 0xc0, !PT ;  /* 0x000000ff03ff7812 */ /* 0x001fe2000780c0ff */
[----:B------:R-:W-:Y:S02]  /*cdf0*/  IMAD.MOV.U32 R24, RZ, RZ, 0x1 ;  /* 0x00000001ff187424 */ /* 0x000fe400078e00ff */
[----:B------:R-:W-:-:S10]  /*ce00*/  IMAD.MOV.U32 R25, RZ, RZ, RZ ;  /* 0x000000ffff197224 */ /* 0x000fd400078e00ff */
[----:B------:R-:W-:Y:S05]  /*ce10*/  @!P0 BRA `(.L_x_306) ;  /* 0x0000000c00b88947 */ /* 0x000fea0003800000 */
[----:B------:R-:W-:Y:S01]  /*ce20*/  LOP3.LUT P0, RZ, R0, 0x1f, RZ, 0xc0, !PT ;  /* 0x0000001f00ff7812 */ /* 0x000fe2000780c0ff */
[----:B------:R-:W-:Y:S01]  /*ce30*/  ULDC UR42, c[0x0][0x658] ;  /* 0x00019600002a7ab9 */ /* 0x000fe20000000800 */
[C---:B------:R-:W-:Y:S01]  /*ce40*/  ISETP.NE.AND P1, PT, R23.reuse, RZ, PT ;  /* 0x000000ff1700720c */ /* 0x040fe20003f25270 */
[----:B------:R-:W-:Y:S01]  /*ce50*/  UMOV UR4, 0xffffffff ;  /* 0xffffffff00047882 */ /* 0x000fe20000000000 */
[----:B------:R-:W-:Y:S01]  /*ce60*/  ISETP.NE.OR P0, PT, R23, RZ, !P0 ;  /* 0x000000ff1700720c */ /* 0x000fe20004705670 */
[----:B------:R-:W-:Y:S01]  /*ce70*/  BSSY B7, `(.L_x_306) ;  /* 0x00000e8000077945 */ /* 0x000fe20003800000 */
[----:B------:R-:W-:Y:S01]  /*ce80*/  USHF.L.U32 UR4, UR4, UR42, URZ ;  /* 0x0000002a04047299 */ /* 0x000fe2000800063f */
[----:B------:R-:W-:Y:S01]  /*ce90*/  P2R R0, PR, RZ, 0x2 ;  /* 0x00000002ff007803 */ /* 0x000fe20000000000 */
[----:B------:R-:W-:Y:S01]  /*cea0*/  IMAD.MOV.U32 R26, RZ, RZ, 0x1 ;  /* 0x00000001ff1a7424 */ /* 0x000fe200078e00ff */
[----:B------:R-:W-:Y:S01]  /*ceb0*/  P2R R28, PR, RZ, 0x1 ;  /* 0x00000001ff1c7803 */ /* 0x000fe20000000000 */
[----:B------:R-:W-:Y:S01]  /*cec0*/  IMAD.MOV.U32 R24, RZ, RZ, 0x1 ;  /* 0x00000001ff187424 */ /* 0x000fe200078e00ff */
[----:B------:R-:W-:Y:S01]  /*ced0*/  ULDC UR36, c[0x0][0x600] ;  /* 0x0001800000247ab9 */ /* 0x000fe20000000800 */
[----:B------:R-:W-:Y:S01]  /*cee0*/  IMAD.MOV.U32 R25, RZ, RZ, RZ ;  /* 0x000000ffff197224 */ /* 0x000fe200078e00ff */
[----:B------:R-:W-:Y:S01]  /*cef0*/  UMOV UR5, 0x1 ;  /* 0x0000000100057882 */ /* 0x000fe20000000000 */
[----:B------:R-:W-:-:S02]  /*cf00*/  UIADD3 UR44, UR38, 0x1, URZ ;  /* 0x00000001262c7890 */ /* 0x000fc4000fffe03f */
[----:B------:R-:W-:Y:S02]  /*cf10*/  ULOP3.LUT UR45, UR37, 0x2, URZ, 0xfc, !UPT ;  /* 0x00000002252d7892 */ /* 0x000fe4000f8efc3f */
[----:B------:R-:W-:Y:S02]  /*cf20*/  UIADD3 UR36, UR36, -0x1, URZ ;  /* 0xffffffff24247890 */ /* 0x000fe4000fffe03f */
[----:B------:R-:W-:Y:S02]  /*cf30*/  USHF.L.U32 UR42, UR5, UR42, URZ ;  /* 0x0000002a052a7299 */ /* 0x000fe4000800063f */
[----:B------:R-:W-:Y:S01]  /*cf40*/  ULOP3.LUT UR43, URZ, UR4, URZ, 0x33, !UPT ;  /* 0x000000043f2b7292 */ /* 0x000fe2000f8e333f */
[----:B------:R-:W-:-:S11]  /*cf50*/  ULDC.64 UR40, c[0x0][0x198] ;  /* 0x0000660000287ab9 */ /* 0x000fd60000000a00 */
.L_x_320:
[----:B------:R-:W-:-:S03]  /*cf60*/  UMOV UR4, 0xffffffff ;  /* 0xffffffff00047882 */ /* 0x000fc60000000000 */
[----:B------:R-:W-:Y:S05]  /*cf70*/  BRA.DIV UR4, `(.L_x_307) ;  /* 0x0000001204d07947 */ /* 0x000fea000b800000 */
[----:B------:R-:W-:-:S13]  /*cf80*/  ELECT P6, URZ, PT ;  /* 0x00000000003f782f */ /* 0x000fda00038c0000 */
.L_x_336:
[----:B------:R-:W-:Y:S04]  /*cf90*/  BSSY B6, `(.L_x_308) ;  /* 0x0000063000067945 */ /* 0x000fe80003800000 */
[----:B------:R-:W-:Y:S05]  /*cfa0*/  @!P6 BRA `(.L_x_309) ;  /* 0x000000040084e947 */ /* 0x000fea0003800000 */
[----:B------:R-:W0:Y:S01]  /*cfb0*/  S2R R0, SR_CgaCtaId ;  /* 0x0000000000007919 */ /* 0x000e220000008800 */
[----:B------:R-:W-:-:S04]  /*cfc0*/  MOV R27, 0x400 ;  /* 0x00000400001b7802 */ /* 0x000fc80000000f00 */
[----:B0-----:R-:W-:-:S05]  /*cfd0*/  LEA R27, R0, R27, 0x18 ;  /* 0x0000001b001b7211 */ /* 0x001fca00078ec0ff */
[----:B------:R-:W-:-:S05]  /*cfe0*/  VIADD R0, R27, 0x800 ;  /* 0x000008001b007836 */ /* 0x000fca0000000000 */
[----:B------:R-:W-:-:S13]  /*cff0*/  LOP3.LUT P0, RZ, R0, 0x1bf, RZ, 0xc0, !PT ;  /* 0x000001bf00ff7812 */ /* 0x000fda000780c0ff */
[----:B------:R-:W-:Y:S05]  /*d000*/  @!P0 BRA `(.L_x_310) ;  /* 0x0000000000408947 */ /* 0x000fea0003800000 */
[----:B------:R-:W-:Y:S01]  /*d010*/  MOV R14, 0x0 ;  /* 0x00000000000e7802 */ /* 0x000fe20000000f00 */
[----:B------:R-:W-:Y:S01]  /*d020*/  ULDC.64 UR4, c[0x4][0x70] ;  /* 0x01001c0000047ab9 */ /* 0x000fe20000000a00 */
[----:B------:R-:W-:Y:S01]  /*d030*/  ULDC.64 UR6, c[0x4][0x8] ;  /* 0x0100020000067ab9 */ /* 0x000fe20000000a00 */
[----:B------:R-:W-:Y:S02]  /*d040*/  IMAD.U32 R4, RZ, RZ, UR4 ;  /* 0x00000004ff047e24 */ /* 0x000fe4000f8e00ff */
[----:B------:R-:W-:Y:S01]  /*d050*/  IMAD.U32 R5, RZ, RZ, UR5 ;  /* 0x00000005ff057e24 */ /* 0x000fe2000f8e00ff */
[----:B------:R-:W0:Y:S01]  /*d060*/  LDC.64 R14, c[0x4][R14] ;  /* 0x010000000e0e7b82 */ /* 0x000e220000000a00 */
[----:B------:R-:W-:Y:S01]  /*d070*/  ULDC.64 UR4, c[0x4][0x78] ;  /* 0x01001e0000047ab9 */ /* 0x000fe20000000a00 */
[----:B------:R-:W-:Y:S02]  /*d080*/  IMAD.U32 R10, RZ, RZ, UR6 ;  /* 0x00000006ff0a7e24 */ /* 0x000fe4000f8e00ff */
[----:B------:R-:W-:-:S02]  /*d090*/  IMAD.U32 R6, RZ, RZ, UR4 ;  /* 0x00000004ff067e24 */ /* 0x000fc4000f8e00ff */
[----:B------:R-:W-:Y:S02]  /*d0a0*/  IMAD.U32 R7, RZ, RZ, UR5 ;  /* 0x00000005ff077e24 */ /* 0x000fe4000f8e00ff */
[----:B------:R-:W-:Y:S02]  /*d0b0*/  IMAD.U32 R11, RZ, RZ, UR7 ;  /* 0x00000007ff0b7e24 */ /* 0x000fe4000f8e00ff */
[----:B------:R-:W-:Y:S02]  /*d0c0*/  IMAD.MOV.U32 R8, RZ, RZ, 0x70 ;  /* 0x00000070ff087424 */ /* 0x000fe400078e00ff */
[----:B------:R-:W-:Y:S02]  /*d0d0*/  IMAD.MOV.U32 R12, RZ, RZ, 0x1 ;  /* 0x00000001ff0c7424 */ /* 0x000fe400078e00ff */
[----:B------:R-:W-:-:S07]  /*d0e0*/  IMAD.MOV.U32 R13, RZ, RZ, RZ ;  /* 0x000000ffff0d7224 */ /* 0x000fce00078e00ff */
[----:B------:R-:W-:-:S07]  /*d0f0*/  LEPC R20, `(.L_x_310) ;  /* 0x000000001014794e */ /* 0x000fce0000000000 */
[----:B0----5:R-:W-:Y:S05]  /*d100*/  CALL.ABS.NOINC R14 ;  /* 0x000000000e007343 */ /* 0x021fea0003c00000 */
.L_x_310:
        /* <DEDUP_REMOVED lines=19> */
.L_x_311:
[----:B------:R-:W0:Y:S02]  /*d240*/  LDC R0, c[0x0][0x28c] ;  /* 0x0000a300ff007b82 */ /* 0x000e240000000800 */
[----:B0-----:R-:W-:-:S13]  /*d250*/  ISETP.GE.AND P0, PT, R0, 0x1, PT ;  /* 0x000000010000780c */ /* 0x001fda0003f06270 */
[----:B------:R-:W-:Y:S05]  /*d260*/  @!P0 BRA `(.L_x_309) ;  /* 0x0000000000d48947 */ /* 0x000fea0003800000 */
[----:B------:R-:W-:Y:S02]  /*d270*/  IMAD.SHL.U32 R19, R19, 0x100, RZ ;  /* 0x0000010013137824 */ /* 0x000fe400078e00ff */
[----:B------:R-:W-:Y:S02]  /*d280*/  IMAD.SHL.U32 R22, R22, 0x40, RZ ;  /* 0x0000004016167824 */ /* 0x000fe400078e00ff */
[----:B------:R-:W-:Y:S02]  /*d290*/  IMAD.MOV.U32 R7, RZ, RZ, RZ ;  /* 0x000000ffff077224 */ /* 0x000fe400078e00ff */
[----:B------:R-:W-:Y:S02]  /*d2a0*/  IMAD.U32 R8, RZ, RZ, UR44 ;  /* 0x0000002cff087e24 */ /* 0x000fe4000f8e00ff */
[----:B------:R-:W-:Y:S02]  /*d2b0*/  IMAD.MOV.U32 R0, RZ, RZ, R24 ;  /* 0x000000ffff007224 */ /* 0x000fe400078e0018 */
[----:B------:R-:W-:-:S07]  /*d2c0*/  IMAD.MOV.U32 R4, RZ, RZ, R25 ;  /* 0x000000ffff047224 */ /* 0x000fce00078e0019 */
.L_x_315:
[----:B------:R-:W-:Y:S01]  /*d2d0*/  IMAD R6, R4, 0x8, R27 ;  /* 0x0000000804067824 */ /* 0x000fe200078e021b */
[----:B------:R-:W-:Y:S02]  /*d2e0*/  SHF.L.U32 R3, R0, 0x1f, RZ ;  /* 0x0000001f00037819 */ /* 0x000fe400000006ff */
[----:B------:R-:W-:Y:S02]  /*d2f0*/  ISETP.NE.AND P1, PT, R23, RZ, PT ;  /* 0x000000ff1700720c */ /* 0x000fe40003f25270 */
[----:B------:R-:W0:Y:S11]  /*d300*/  SYNCS.PHASECHK.TRANS64.TRYWAIT P0, [R6+URZ+0x28], R3 ;  /* 0x00002803060075a7 */ /* 0x000e36000800017f */
[----:B------:R-:W1:Y:S01]  /*d310*/  @!P1 LDC R5, c[0x0][0x500] ;  /* 0x00014000ff059b82 */ /* 0x000e620000000800 */
[----:B0-----:R-:W-:Y:S05]  /*d320*/  @!P0 BRA `(.L_x_312) ;  /* 0x0000001000048947 */ /* 0x001fea0003800000 */
.L_x_337:
[----:B------:R-:W-:Y:S01]  /*d330*/  ISETP.NE.AND P0, PT, R23, RZ, PT ;  /* 0x000000ff1700720c */ /* 0x000fe20003f05270 */
[----:B------:R-:W-:-:S04]  /*d340*/  UPRMT UR4, UR45, 0x9910, URZ ;  /* 0x000099102d047896 */ /* 0x000fc8000800003f */
[----:B------:R-:W-:-:S08]  /*d350*/  UISETP.NE.AND UP0, UPT, UR4, 0x2, UPT ;  /* 0x000000020400788c */ /* 0x000fd0000bf05270 */
[----:B-1----:R1:W-:Y:S01]  /*d360*/  @!P0 SYNCS.ARRIVE.TRANS64 RZ, [R6+URZ], R5 ;  /* 0x0000000506ff89a7 */ /* 0x0023e2000800003f */
[----:B------:R-:W-:-:S13]  /*d370*/  PLOP3.LUT P0, PT, PT, PT, UP0, 0x80, 0x0 ;  /* 0x000000000000781c */ /* 0x000fda0003f0f008 */
[----:B-1----:R-:W-:Y:S05]  /*d380*/  @P0 BRA `(.L_x_313) ;  /* 0x0000000000040947 */ /* 0x002fea0003800000 */
[----:B------:R-:W-:Y:S01]  /*d390*/  BPT.TRAP 0x1 ;  /* 0x000000040000795c */ /* 0x000fe20000300000 */
.L_x_313:
[----:B------:R-:W-:-:S13]  /*d3a0*/  ISETP.NE.AND P0, PT, R28, RZ, PT ;  /* 0x000000ff1c00720c */ /* 0x000fda0003f05270 */
[----:B------:R-:W-:Y:S05]  /*d3b0*/  @P0 BRA `(.L_x_314) ;  /* 0x0000000000040947 */ /* 0x000fea0003800000 */
[----:B------:R-:W-:Y:S01]  /*d3c0*/  BPT.TRAP 0x1 ;  /* 0x000000040000795c */ /* 0x000fe20000300000 */
.L_x_314:
[--C-:B0-----:R-:W-:Y:S01]  /*d3d0*/  IMAD R3, R4, 0x2000, R27.reuse ;  /* 0x0000200004037824 */ /* 0x101fe200078e021b */
[----:B------:R-:W-:Y:S01]  /*d3e0*/  R2UR UR17, R6 ;  /* 0x00000000061172ca */ /* 0x000fe200000e0000 */
[----:B------:R-:W-:Y:S01]  /*d3f0*/  IMAD R5, R4, 0x8000, R27 ;  /* 0x0000800004057824 */ /* 0x000fe200078e021b */
[----:B------:R-:W-:Y:S01]  /*d400*/  R2UR UR19, R7 ;  /* 0x00000000071372ca */ /* 0x000fe200000e0000 */
[----:B------:R-:W-:Y:S01]  /*d410*/  VIADD R8, R8, 0xffffffff ;  /* 0xffffffff08087836 */ /* 0x000fe20000000000 */
[----:B------:R-:W-:Y:S01]  /*d420*/  R2UR UR16, R3 ;  /* 0x00000000031072ca */ /* 0x000fe200000e0000 */
[----:B------:R-:W-:Y:S01]  /*d430*/  UIADD3 UR4, UP0, UR40, 0xf0, URZ ;  /* 0x000000f028047890 */ /* 0x000fe2000ff1e03f */
[----:B------:R-:W-:Y:S01]  /*d440*/  R2UR UR8, R5 ;  /* 0x00000000050872ca */ /* 0x000fe200000e0000 */
[----:B------:R-:W-:Y:S01]  /*d450*/  UIADD3 UR14, UP1, UR40, 0x1f0, URZ ;  /* 0x000001f0280e7890 */ /* 0x000fe2000ff3e03f */
[----:B------:R-:W-:Y:S01]  /*d460*/  R2UR UR20, R18 ;  /* 0x00000000121472ca */ /* 0x000fe200000e0000 */
[----:B------:R-:W-:Y:S01]  /*d470*/  UIADD3.X UR5, URZ, UR41, URZ, UP0, !UPT ;  /* 0x000000293f057290 */ /* 0x000fe200087fe43f */
[----:B------:R-:W-:Y:S01]  /*d480*/  R2UR UR18, R22 ;  /* 0x00000000161272ca */ /* 0x000fe200000e0000 */
[----:B------:R-:W-:Y:S01]  /*d490*/  VIADD R4, R4, 0x1 ;  /* 0x0000000104047836 */ /* 0x000fe20000000000 */
[----:B------:R-:W-:Y:S01]  /*d4a0*/  R2UR UR11, R19 ;  /* 0x00000000130b72ca */ /* 0x000fe200000e0000 */
[----:B------:R-:W-:Y:S01]  /*d4b0*/  UIADD3.X UR15, URZ, UR41, URZ, UP1, !UPT ;  /* 0x000000293f0f7290 */ /* 0x000fe20008ffe43f */
[----:B------:R-:W-:Y:S01]  /*d4c0*/  ISETP.GT.AND P1, PT, R8, 0x1, PT ;  /* 0x000000010800780c */ /* 0x000fe20003f24270 */
[----:B------:R-:W-:Y:S01]  /*d4d0*/  UMOV UR6, 0x0 ;  /* 0x0000000000067882 */ /* 0x000fe20000000000 */
[----:B------:R-:W-:Y:S01]  /*d4e0*/  ISETP.NE.AND P0, PT, R4, 0x5, PT ;  /* 0x000000050400780c */ /* 0x000fe20003f05270 */
[----:B------:R-:W-:Y:S01]  /*d4f0*/  UIADD3 UR16, UR16, 0x800, URZ ;  /* 0x0000080010107890 */ /* 0x000fe2000fffe03f */
[----:B------:R-:W-:Y:S01]  /*d500*/  VIADD R7, R7, 0x80 ;  /* 0x0000008007077836 */ /* 0x000fe20000000000 */
[----:B------:R-:W-:Y:S01]  /*d510*/  UIADD3 UR8, UR8, 0xa800, URZ ;  /* 0x0000a80008087890 */ /* 0x000fe2000fffe03f */
[----:B------:R-:W-:Y:S01]  /*d520*/  SEL R3, RZ, 0x1, P0 ;  /* 0x00000001ff037807 */ /* 0x000fe20000000000 */
[----:B------:R-:W-:Y:S01]  /*d530*/  UMOV UR7, 0x10000000 ;  /* 0x1000000000077882 */ /* 0x000fe20000000000 */
[----:B------:R-:W-:Y:S01]  /*d540*/  UMOV UR9, UR17 ;  /* 0x0000001100097c82 */ /* 0x000fe20008000000 */
[----:B------:R-:W-:Y:S01]  /*d550*/  UMOV UR10, UR19 ;  /* 0x00000013000a7c82 */ /* 0x000fe20008000000 */
[----:B------:R-:W-:Y:S01]  /*d560*/  UMOV UR12, UR20 ;  /* 0x00000014000c7c82 */ /* 0x000fe20008000000 */
[----:B------:R-:W-:Y:S01]  /*d570*/  LOP3.LUT R0, R0, R3, RZ, 0x3c, !PT ;  /* 0x0000000300007212 */ /* 0x000fe200078e3cff */
[----:B------:R0:W-:Y:S01]  /*d580*/  UTMALDG.3D [UR16], [UR4], desc[UR6] ;  /* 0x00000610040075b4 */ /* 0x0001e20008011000 */
[----:B------:R-:W-:Y:S01]  /*d590*/  SEL R4, R4, RZ, P0 ;  /* 0x000000ff04047207 */ /* 0x000fe20000000000 */
[----:B------:R0:W-:Y:S02]  /*d5a0*/  UTMALDG.3D [UR8], [UR14], desc[UR6] ;  /* 0x000006080e0075b4 */ /* 0x0001e40008011000 */
[----:B0-----:R-:W-:Y:S05]  /*d5b0*/  @P1 BRA `(.L_x_315) ;  /* 0xfffffffc00441947 */ /* 0x001fea000383ffff */
.L_x_309:
[----:B------:R-:W-:Y:S05]  /*d5c0*/  BSYNC B6 ;  /* 0x0000000000067941 */ /* 0x000fea0003800000 */
.L_x_308:
[----:B------:R-:W-:Y:S01]  /*d5d0*/  LOP3.LUT P2, RZ, R26, 0xff, RZ, 0xc0, !PT ;  /* 0x000000ff1aff7812 */ /* 0x000fe2000784c0ff */
[----:B------:R-:W-:Y:S01]  /*d5e0*/  VIADD R0, R25, UR38 ;  /* 0x0000002619007c36 */ /* 0x000fe20008000000 */
[----:B------:R-:W-:Y:S01]  /*d5f0*/  ULDC.64 UR4, c[0x0][0x650] ;  /* 0x0001940000047ab9 */ /* 0x000fe20000000a00 */
[----:B------:R-:W-:Y:S01]  /*d600*/  IMAD.U32 R6, RZ, RZ, UR38 ;  /* 0x00000026ff067e24 */ /* 0x000fe2000f8e00ff */
[----:B------:R-:W-:Y:S01]  /*d610*/  UISETP.GE.U32.AND UP0, UPT, UR38, 0x5, UPT ;  /* 0x000000052600788c */ /* 0x000fe2000bf06070 */
[----:B------:R-:W-:Y:S01]  /*d620*/  BSSY B0, `(.L_x_316) ;  /* 0x000006a000007945 */ /* 0x000fe20003800000 */
[----:B------:R-:W-:Y:S01]  /*d630*/  ISETP.GT.U32.AND P0, PT, R0, 0x4, PT ;  /* 0x000000040000780c */ /* 0x000fe20003f04070 */
[----:B------:R-:W-:Y:S01]  /*d640*/  IMAD.MOV.U32 R22, RZ, RZ, -0x1 ;  /* 0xffffffffff167424 */ /* 0x000fe200078e00ff */
[----:B------:R-:W-:Y:S01]  /*d650*/  PRMT R26, RZ, 0x7610, R26 ;  /* 0x00007610ff1a7816 */ /* 0x000fe2000000001a */
[----:B------:R-:W-:Y:S01]  /*d660*/  IMAD.MOV.U32 R19, RZ, RZ, -0x1 ;  /* 0xffffffffff137424 */ /* 0x000fe200078e00ff */
[----:B------:R-:W-:Y:S01]  /*d670*/  ISETP.LT.U32.AND P0, PT, R6, 0x5, P0 ;  /* 0x000000050600780c */ /* 0x000fe20000701070 */
[----:B------:R-:W-:Y:S01]  /*d680*/  IMAD.MOV.U32 R18, RZ, RZ, -0x1 ;  /* 0xffffffffff127424 */ /* 0x000fe200078e00ff */
[----:B------:R-:W-:Y:S01]  /*d690*/  PLOP3.LUT P1, PT, PT, PT, UP0, 0x80, 0x0 ;  /* 0x000000000000781c */ /* 0x000fe20003f2f008 */
[----:B------:R-:W0:Y:S01]  /*d6a0*/  @P2 S2R R4, SR_CgaCtaId ;  /* 0x0000000000042919 */ /* 0x000e220000008800 */
[----:B------:R-:W-:-:S04]  /*d6b0*/  @P2 MOV R3, 0x400 ;  /* 0x0000040000032802 */ /* 0x000fc80000000f00 */
[----:B0-----:R-:W-:Y:S01]  /*d6c0*/  @P2 LEA R3, R4, R3, 0x18 ;  /* 0x0000000304032211 */ /* 0x001fe200078ec0ff */
[----:B------:R-:W-:-:S03]  /*d6d0*/  IMAD.WIDE.U32 R4, R0, -0x33333333, RZ ;  /* 0xcccccccd00047825 */ /* 0x000fc600078e00ff */
[----:B------:R0:W-:Y:S01]  /*d6e0*/  @P2 SYNCS.ARRIVE.TRANS64.A1T0 RZ, [R3+URZ+0x88], RZ ;  /* 0x000088ff03ff29a7 */ /* 0x0001e2000810003f */
[----:B------:R-:W-:Y:S02]  /*d6f0*/  IADD3 R16, P2, R16, UR50, RZ ;  /* 0x0000003210107c10 */ /* 0x000fe4000ff5e0ff */
[----:B------:R-:W-:Y:S02]  /*d700*/  SHF.R.U32.HI R5, RZ, 0x2, R5 ;  /* 0x00000002ff057819 */ /* 0x000fe40000011605 */
[----:B------:R-:W-:Y:S02]  /*d710*/  IADD3.X R17, R17, UR39, RZ, P2, !PT ;  /* 0x0000002711117c10 */ /* 0x000fe400097fe4ff */
[----:B0-----:R-:W-:Y:S01]  /*d720*/  SEL R3, RZ, 0x1, !P0 ;  /* 0x00000001ff037807 */ /* 0x001fe20004000000 */
[----:B------:R-:W-:Y:S01]  /*d730*/  IMAD R25, R5, -0x5, R0 ;  /* 0xfffffffb05197824 */ /* 0x000fe200078e0200 */
[----:B------:R-:W-:Y:S02]  /*d740*/  ISETP.GE.U32.AND P0, PT, R16, UR4, PT ;  /* 0x0000000410007c0c */ /* 0x000fe4000bf06070 */
[----:B------:R-:W-:-:S02]  /*d750*/  LOP3.LUT R24, R24, R3, RZ, 0x3c, !PT ;  /* 0x0000000318187212 */ /* 0x000fc400078e3cff */
[----:B------:R-:W-:Y:S02]  /*d760*/  ISETP.GE.U32.AND.EX P0, PT, R17, UR5, PT, P0 ;  /* 0x0000000511007c0c */ /* 0x000fe4000bf06100 */
[----:B------:R-:W-:Y:S02]  /*d770*/  @P1 LOP3.LUT R24, R24, 0x1, R5, 0x78, !PT ;  /* 0x0000000118181812 */ /* 0x000fe400078e7805 */
[----:B------:R-:W-:-:S09]  /*d780*/  PRMT R0, RZ, 0x7610, R0 ;  /* 0x00007610ff007816 */ /* 0x000fd20000000000 */
[----:B------:R-:W-:Y:S05]  /*d790*/  @P0 BRA `(.L_x_317) ;  /* 0x0000000400480947 */ /* 0x000fea0003800000 */
[----:B------:R-:W-:Y:S01]  /*d7a0*/  ULDC.64 UR4, c[0x0][0x628] ;  /* 0x00018a0000047ab9 */ /* 0x000fe20000000a00 */
[----:B------:R-:W0:Y:S01]  /*d7b0*/  S2R R3, SR_CTAID.X ;  /* 0x0000000000037919 */ /* 0x000e220000002500 */
[----:B------:R-:W-:Y:S01]  /*d7c0*/  ISETP.NE.U32.AND P0, PT, RZ, UR4, PT ;  /* 0x00000004ff007c0c */ /* 0x000fe2000bf05070 */
[----:B------:R-:W-:Y:S01]  /*d7d0*/  ULDC UR7, c[0x0][0x630] ;  /* 0x00018c0000077ab9 */ /* 0x000fe20000000800 */
[----:B------:R-:W-:Y:S01]  /*d7e0*/  IMAD.MOV.U32 R4, RZ, RZ, R16 ;  /* 0x000000ffff047224 */ /* 0x000fe200078e0010 */
[----:B------:R-:W1:Y:S01]  /*d7f0*/  S2R R0, SR_CTAID.Y ;  /* 0x0000000000007919 */ /* 0x000e620000002600 */
[----:B------:R-:W-:Y:S01]  /*d800*/  ISETP.NE.AND.EX P0, PT, RZ, UR5, PT, P0 ;  /* 0x00000005ff007c0c */ /* 0x000fe2000bf05300 */
[----:B------:R-:W-:-:S12]  /*d810*/  IMAD.MOV.U32 R5, RZ, RZ, R17 ;  /* 0x000000ffff057224 */ /* 0x000fd800078e0011 */
[----:B------:R-:W-:Y:S05]  /*d820*/  @!P0 BRA `(.L_x_318) ;  /* 0x0000000000288947 */ /* 0x000fea0003800000 */
[----:B------:R-:W-:Y:S02]  /*d830*/  ULDC UR6, c[0x0][0x634] ;  /* 0x00018d0000067ab9 */ /* 0x000fe40000000800 */
[----:B------:R-:W-:-:S05]  /*d840*/  IADD3 R9, P0, R16, UR6, RZ ;  /* 0x0000000610097c10 */ /* 0x000fca000ff1e0ff */
[----:B------:R-:W-:-:S04]  /*d850*/  IMAD.X R11, RZ, RZ, R17, P0 ;  /* 0x000000ffff0b7224 */ /* 0x000fc800000e0611 */
[----:B------:R-:W-:-:S04]  /*d860*/  IMAD.WIDE.U32 R6, R11, UR4, RZ ;  /* 0x000000040b067c25 */ /* 0x000fc8000f8e00ff */
[----:B------:R-:W-:-:S04]  /*d870*/  IMAD.WIDE.U32 R6, P0, R9, UR5, R6 ;  /* 0x0000000509067c25 */ /* 0x000fc8000f800006 */
[----:B------:R-:W-:-:S04]  /*d880*/  IMAD.WIDE.U32 R8, R9, UR4, RZ ;  /* 0x0000000409087c25 */ /* 0x000fc8000f8e00ff */
[----:B------:R-:W-:Y:S01]  /*d890*/  IMAD.X R5, RZ, RZ, RZ, P0 ;  /* 0x000000ffff057224 */ /* 0x000fe200000e06ff */
[----:B------:R-:W-:Y:S01]  /*d8a0*/  IADD3 RZ, P0, R9, R6, RZ ;  /* 0x0000000609ff7210 */ /* 0x000fe20007f1e0ff */
[----:B------:R-:W-:-:S04]  /*d8b0*/  IMAD.MOV.U32 R4, RZ, RZ, R7 ;  /* 0x000000ffff047224 */ /* 0x000fc800078e0007 */
[----:B------:R-:W-:-:S08]  /*d8c0*/  IMAD.WIDE.U32.X R4, R11, UR5, R4, P0 ;  /* 0x000000050b047c25 */ /* 0x000fd000080e0404 */
.L_x_318:
[--C-:B------:R-:W-:Y:S01]  /*d8d0*/  SHF.R.U64 R18, R4, UR7, R5.reuse ;  /* 0x0000000704127c19 */ /* 0x100fe20008001205 */
[----:B------:R-:W-:Y:S01]  /*d8e0*/  ULDC.64 UR4, c[0x0][0x620] ;  /* 0x0001880000047ab9 */ /* 0x000fe20000000a00 */
[----:B------:R-:W-:Y:S01]  /*d8f0*/  SHF.R.U32.HI R4, RZ, UR7, R5 ;  /* 0x00000007ff047c19 */ /* 0x000fe20008011605 */
[----:B------:R-:W-:Y:S01]  /*d900*/  ULDC.64 UR8, c[0x0][0x640] ;  /* 0x0001900000087ab9 */ /* 0x000fe20000000a00 */
[----:B------:R-:W-:Y:S01]  /*d910*/  IADD3 R7, P0, RZ, -R18, RZ ;  /* 0x80000012ff077210 */ /* 0x000fe20007f1e0ff */
[----:B------:R-:W2:Y:S01]  /*d920*/  LDC R13, c[0x0][0x148] ;  /* 0x00005200ff0d7b82 */ /* 0x000ea20000000800 */
[----:B0-----:R-:W-:Y:S01]  /*d930*/  I2FP.F32.U32 R8, R3 ;  /* 0x0000000300087245 */ /* 0x001fe20000201000 */
[----:B------:R-:W-:Y:S02]  /*d940*/  ULDC UR6, c[0x0][0x608] ;  /* 0x0001820000067ab9 */ /* 0x000fe40000000800 */
[----:B------:R-:W-:Y:S01]  /*d950*/  IMAD.X R4, RZ, RZ, ~R4, P0 ;  /* 0x000000ffff047224 */ /* 0x000fe200000e0e04 */
[----:B------:R-:W-:-:S03]  /*d960*/  ISETP.NE.U32.AND P0, PT, RZ, UR8, PT ;  /* 0x00000008ff007c0c */ /* 0x000fc6000bf05070 */
[----:B------:R-:W-:Y:S01]  /*d970*/  IMAD R6, R4, UR4, RZ ;  /* 0x0000000404067c24 */ /* 0x000fe2000f8e02ff */
[----:B------:R-:W-:Y:S01]  /*d980*/  ISETP.NE.AND.EX P0, PT, RZ, UR9, PT, P0 ;  /* 0x00000009ff007c0c */ /* 0x000fe2000bf05300 */
[----:B------:R-:W-:Y:S01]  /*d990*/  IMAD.WIDE.U32 R4, R7, UR4, R16 ;  /* 0x0000000407047c25 */ /* 0x000fe2000f8e0010 */
[----:B------:R-:W-:-:S03]  /*d9a0*/  ULDC UR4, c[0x0][0x150] ;  /* 0x0000540000047ab9 */ /* 0x000fc60000000800 */
[----:B------:R-:W-:Y:S01]  /*d9b0*/  FMUL R8, R8, UR4 ;  /* 0x0000000408087c20 */ /* 0x000fe20008400000 */
[----:B------:R-:W-:Y:S01]  /*d9c0*/  IMAD R7, R7, UR5, R6 ;  /* 0x0000000507077c24 */ /* 0x000fe2000f8e0206 */
[----:B------:R-:W-:Y:S01]  /*d9d0*/  ULDC UR4, c[0x0][0x618] ;  /* 0x0001860000047ab9 */ /* 0x000fe20000000800 */
[----:B------:R-:W0:Y:S01]  /*d9e0*/  LDC R6, c[0x0][0x144] ;  /* 0x00005100ff067b82 */ /* 0x000e220000000800 */
[----:B------:R-:W-:Y:S01]  /*d9f0*/  ULDC UR5, c[0x0][0x154] ;  /* 0x0000550000057ab9 */ /* 0x000fe20000000800 */
[----:B------:R-:W-:Y:S01]  /*da00*/  IMAD.IADD R5, R5, 0x1, R7 ;  /* 0x0000000105057824 */ /* 0x000fe200078e0207 */
[----:B------:R-:W3:Y:S04]  /*da10*/  F2I.U32.TRUNC.NTZ R8, R8 ;  /* 0x0000000800087305 */ /* 0x000ee8000020f000 */
[----:B------:R-:W-:-:S02]  /*da20*/  SHF.R.U64 R10, R4, UR4, R5 ;  /* 0x00000004040a7c19 */ /* 0x000fc40008001205 */
[----:B-1----:R-:W-:Y:S02]  /*da30*/  I2FP.F32.U32 R4, R0 ;  /* 0x0000000000047245 */ /* 0x002fe40000201000 */
[----:B------:R-:W-:Y:S01]  /*da40*/  SHF.R.U32.HI R5, RZ, UR4, R5 ;  /* 0x00000004ff057c19 */ /* 0x000fe20008011605 */
[----:B------:R-:W-:Y:S02]  /*da50*/  ULDC UR4, c[0x0][0x658] ;  /* 0x0001960000047ab9 */ /* 0x000fe40000000800 */
[----:B------:R-:W-:Y:S01]  /*da60*/  FMUL R7, R4, UR5 ;  /* 0x0000000504077c20 */ /* 0x000fe20008400000 */
[--C-:B------:R-:W-:Y:S02]  /*da70*/  SHF.R.U64 R12, R10, UR6, R5.reuse ;  /* 0x000000060a0c7c19 */ /* 0x100fe40008001205 */
[----:B------:R-:W-:Y:S01]  /*da80*/  SHF.R.U32.HI R5, RZ, UR6, R5 ;  /* 0x00000006ff057c19 */ /* 0x000fe20008011605 */
[----:B------:R1:W4:Y:S01]  /*da90*/  F2I.U32.TRUNC.NTZ R14, R7 ;  /* 0x00000007000e7305 */ /* 0x000322000020f000 */
[----:B---3--:R-:W-:-:S02]  /*daa0*/  IMAD.MOV R8, RZ, RZ, -R8 ;  /* 0x000000ffff087224 */ /* 0x008fc400078e0a08 */
[--C-:B------:R-:W-:Y:S02]  /*dab0*/  SHF.R.U64 R11, R12, UR4, R5.reuse ;  /* 0x000000040c0b7c19 */ /* 0x100fe40008001205 */
[----:B------:R-:W-:Y:S01]  /*dac0*/  SHF.R.U32.HI R5, RZ, UR4, R5 ;  /* 0x00000004ff057c19 */ /* 0x000fe20008011605 */
[----:B0-----:R-:W-:Y:S02]  /*dad0*/  IMAD R3, R6, R8, R3 ;  /* 0x0000000806037224 */ /* 0x001fe400078e0203 */
[----:B------:R-:W-:Y:S01]  /*dae0*/  IMAD.MOV.U32 R4, RZ, RZ, R11 ;  /* 0x000000ffff047224 */ /* 0x000fe200078e000b */
[----:B-12-4-:R-:W-:Y:S06]  /*daf0*/  @!P0 BRA `(.L_x_319) ;  /* 0x0000000000288947 */ /* 0x016fec0003800000 */
        /* <DEDUP_REMOVED lines=10> */
.L_x_319:
[----:B------:R-:W-:Y:S01]  /*dba0*/  ISETP.NE.AND P0, PT, R2, 0x1, PT ;  /* 0x000000010200780c */ /* 0x000fe20003f05270 */
[----:B------:R-:W-:Y:S01]  /*dbb0*/  ULDC UR4, c[0x0][0x648] ;  /* 0x0001920000047ab9 */ /* 0x000fe20000000800 */
[----:B------:R-:W-:Y:S01]  /*dbc0*/  IMAD.MOV R14, RZ, RZ, -R14 ;  /* 0x000000ffff0e7224 */ /* 0x000fe200078e0a0e */
[----:B------:R-:W-:Y:S01]  /*dbd0*/  SHF.R.U64 R5, R4, UR4, R5 ;  /* 0x0000000404057c19 */ /* 0x000fe20008001205 */
[----:B------:R-:W-:Y:S01]  /*dbe0*/  ULDC UR4, c[0x0][0x638] ;  /* 0x00018e0000047ab9 */ /* 0x000fe20000000800 */
[----:B------:R-:W-:Y:S01]  /*dbf0*/  LOP3.LUT R12, R12, UR43, RZ, 0xc0, !PT ;  /* 0x0000002b0c0c7c12 */ /* 0x000fe2000f8ec0ff */
[----:B------:R-:W-:Y:S01]  /*dc00*/  ULDC UR5, c[0x0][0x610] ;  /* 0x0001840000057ab9 */ /* 0x000fe20000000800 */
[----:B------:R-:W-:-:S03]  /*dc10*/  LOP3.LUT R22, R10, UR36, RZ, 0xc0, !PT ;  /* 0x000000240a167c12 */ /* 0x000fc6000f8ec0ff */
[----:B------:R-:W-:-:S03]  /*dc20*/  IMAD R12, R5, UR42, R12 ;  /* 0x0000002a050c7c24 */ /* 0x000fc6000f8e020c */
[----:B------:R-:W-:Y:S02]  /*dc30*/  @P0 IMAD R3, R13, R14, R0 ;  /* 0x0000000e0d030224 */ /* 0x000fe400078e0200 */
[----:B------:R-:W-:Y:S02]  /*dc40*/  IMAD.MOV R0, RZ, RZ, -R5 ;  /* 0x000000ffff007224 */ /* 0x000fe400078e0a05 */
[----:B------:R-:W-:Y:S02]  /*dc50*/  IMAD R3, R12, UR5, R3 ;  /* 0x000000050c037c24 */ /* 0x000fe4000f8e0203 */
[----:B------:R-:W-:Y:S01]  /*dc60*/  IMAD R11, R0, UR4, R11 ;  /* 0x00000004000b7c24 */ /* 0x000fe2000f8e020b */
[----:B------:R-:W-:Y:S01]  /*dc70*/  ULDC UR4, c[0x0][0x600] ;  /* 0x0001800000047ab9 */ /* 0x000fe20000000800 */
[----:B------:R-:W-:Y:S02]  /*dc80*/  IMAD.MOV.U32 R0, RZ, RZ, 0x1 ;  /* 0x00000001ff007424 */ /* 0x000fe400078e00ff */
[----:B------:R-:W-:-:S05]  /*dc90*/  IMAD R22, R11, UR4, R22 ;  /* 0x000000040b167c24 */ /* 0x000fca000f8e0216 */
[----:B------:R-:W-:Y:S02]  /*dca0*/  SEL R19, R22, R3, !P0 ;  /* 0x0000000316137207 */ /* 0x000fe40004000000 */
[----:B------:R-:W-:-:S07]  /*dcb0*/  SEL R22, R3, R22, !P0 ;  /* 0x0000001603167207 */ /* 0x000fce0004000000 */
.L_x_317:
[----:B------:R-:W-:Y:S05]  /*dcc0*/  BSYNC B0 ;  /* 0x0000000000007941 */ /* 0x000fea0003800000 */
.L_x_316:
[----:B------:R-:W-:-:S13]  /*dcd0*/  LOP3.LUT P0, RZ, R0, 0xff, RZ, 0xc0, !PT ;  /* 0x000000ff00ff7812 */ /* 0x000fda000780c0ff */
[----:B------:R-:W-:Y:S05]  /*dce0*/  @P0 BRA `(.L_x_320) ;  /* 0xfffffff0009c0947 */ /* 0x000fea000383ffff */
[----:B------:R-:W-:Y:S05]  /*dcf0*/  BSYNC B7 ;  /* 0x0000000000077941 */ /* 0x000fea0003800000 */
.L_x_306:
[----:B------:R-:W-:-:S03]  /*dd00*/  UMOV UR4, 0xffffffff ;  /* 0xffffffff00047882 */ /* 0x000fc60000000000 */
[----:B------:R-:W-:Y:S05]  /*dd10*/  BRA.DIV UR4, `(.L_x_321) ;  /* 0x00000006049c7947 */ /* 0x000fea000b800000 */
[----:B------:R-:W-:-:S13]  /*dd20*/  ELECT P6, URZ, PT ;  /* 0x00000000003f782f */ /* 0x000fda00038c0000 */
.L_x_340:
[----:B------:R-:W-:Y:S04]  /*dd30*/  BSSY B0, `(.L_x_322) ;  /* 0x0000035000007945 */ /* 0x000fe80003800000 */
[----:B------:R-:W-:Y:S05]  /*dd40*/  @!P6 BRA `(.L_x_323) ;  /* 0x0000000000cce947 */ /* 0x000fea0003800000 */
[----:B------:R-:W-:-:S04]  /*dd50*/  ULOP3.LUT UR4, UR37, 0x2, URZ, 0xfc, !UPT ;  /* 0x0000000225047892 */ /* 0x000fc8000f8efc3f */
[----:B------:R-:W-:-:S06]  /*dd60*/  UISETP.NE.AND UP0, UPT, UR4, 0x3, UPT ;  /* 0x000000030400788c */ /* 0x000fcc000bf05270 */
[----:B------:R-:W-:-:S13]  /*dd70*/  PLOP3.LUT P0, PT, PT, PT, UP0, 0x80, 0x0 ;  /* 0x000000000000781c */ /* 0x000fda0003f0f008 */
[----:B------:R-:W-:Y:S05]  /*dd80*/  @!P0 BRA `(.L_x_324) ;  /* 0x0000000000048947 */ /* 0x000fea0003800000 */
[----:B------:R-:W-:Y:S01]  /*dd90*/  BPT.TRAP 0x1 ;  /* 0x000000040000795c */ /* 0x000fe20000300000 */
.L_x_324:
[----:B------:R-:W0:Y:S01]  /*dda0*/  S2R R3, SR_CgaCtaId ;  /* 0x0000000000037919 */ /* 0x000e220000008800 */
[----:B------:R-:W-:Y:S02]  /*ddb0*/  MOV R0, 0x400 ;  /* 0x0000040000007802 */ /* 0x000fe40000000f00 */
[----:B------:R-:W-:Y:S02]  /*ddc0*/  SHF.L.U32 R2, R24, 0x1f, RZ ;  /* 0x0000001f18027819 */ /* 0x000fe400000006ff */
[----:B0-----:R-:W-:-:S05]  /*ddd0*/  LEA R0, R3, R0, 0x18 ;  /* 0x0000000003007211 */ /* 0x001fca00078ec0ff */
[----:B------:R-:W-:-:S04]  /*dde0*/  VIADD R0, R0, 0x28 ;  /* 0x0000002800007836 */ /* 0x000fc80000000000 */
[C---:B------:R-:W-:Y:S02]  /*ddf0*/  IMAD R5, R25.reuse, 0x8, R0 ;  /* 0x0000000819057824 */ /* 0x040fe400078e0200 */
[----:B------:R-:W-:Y:S02]  /*de00*/  VIADD R25, R25, 0x1 ;  /* 0x0000000119197836 */ /* 0x000fe40000000000 */
[----:B------:R-:W0:Y:S03]  /*de10*/  SYNCS.PHASECHK.TRANS64.TRYWAIT P0, [R5+URZ], R2 ;  /* 0x00000002050075a7 */ /* 0x000e26000800017f */
[----:B------:R-:W-:-:S04]  /*de20*/  ISETP.NE.AND P1, PT, R25, 0x5, PT ;  /* 0x000000051900780c */ /* 0x000fc80003f25270 */
[----:B------:R-:W-:Y:S02]  /*de30*/  SEL R3, RZ, 0x1, P1 ;  /* 0x00000001ff037807 */ /* 0x000fe40000800000 */
[----:B------:R-:W-:Y:S02]  /*de40*/  SEL R25, R25, RZ, P1 ;  /* 0x000000ff19197207 */ /* 0x000fe40000800000 */
[----:B------:R-:W-:-:S03]  /*de50*/  LOP3.LUT R24, R24, R3, RZ, 0x3c, !PT ;  /* 0x0000000318187212 */ /* 0x000fc600078e3cff */
[----:B------:R-:W-:Y:S01]  /*de60*/  IMAD R7, R25, 0x8, R0 ;  /* 0x0000000819077824 */ /* 0x000fe200078e0200 */
[----:B------:R-:W-:Y:S01]  /*de70*/  SHF.L.U32 R4, R24, 0x1f, RZ ;  /* 0x0000001f18047819 */ /* 0x000fe200000006ff */
[----:B0-----:R-:W-:Y:S06]  /*de80*/  @!P0 BRA `(.L_x_325) ;  /* 0x0000000400608947 */ /* 0x001fec0003800000 */
.L_x_341:
[----:B------:R-:W1:Y:S01]  /*de90*/  SYNCS.PHASECHK.TRANS64.TRYWAIT P0, [R7+URZ], R4 ;  /* 0x00000004070075a7 */ /* 0x000e62000800017f */
[----:B0-----:R-:W-:-:S05]  /*dea0*/  VIADD R2, R25, 0x1 ;  /* 0x0000000119027836 */ /* 0x001fca0000000000 */
[----:B------:R-:W-:-:S04]  /*deb0*/  ISETP.NE.AND P1, PT, R2, 0x5, PT ;  /* 0x000000050200780c */ /* 0x000fc80003f25270 */
[----:B------:R-:W-:Y:S02]  /*dec0*/  SEL R3, RZ, 0x1, P1 ;  /* 0x00000001ff037807 */ /* 0x000fe40000800000 */
[----:B------:R-:W-:Y:S02]  /*ded0*/  SEL R9, R2, RZ, P1 ;  /* 0x000000ff02097207 */ /* 0x000fe40000800000 */
[----:B------:R-:W-:-:S03]  /*dee0*/  LOP3.LUT R24, R24, R3, RZ, 0x3c, !PT ;  /* 0x0000000318187212 */ /* 0x000fc600078e3cff */
[----:B------:R-:W-:Y:S01]  /*def0*/  IMAD R8, R9, 0x8, R0 ;  /* 0x0000000809087824 */ /* 0x000fe200078e0200 */
[----:B------:R-:W-:Y:S01]  /*df00*/  SHF.L.U32 R5, R24, 0x1f, RZ ;  /* 0x0000001f18057819 */ /* 0x000fe200000006ff */
[----:B-1----:R-:W-:Y:S06]  /*df10*/  @!P0 BRA `(.L_x_326) ;  /* 0x0000000400508947 */ /* 0x002fec0003800000 */
.L_x_342:
[----:B------:R-:W1:Y:S01]  /*df20*/  SYNCS.PHASECHK.TRANS64.TRYWAIT P0, [R8+URZ], R5 ;  /* 0x00000005080075a7 */ /* 0x000e62000800017f */
[----:B------:R-:W-:-:S05]  /*df30*/  VIADD R2, R9, 0x1 ;  /* 0x0000000109027836 */ /* 0x000fca0000000000 */
[----:B------:R-:W-:-:S04]  /*df40*/  ISETP.NE.AND P1, PT, R2, 0x5, PT ;  /* 0x000000050200780c */ /* 0x000fc80003f25270 */
[----:B------:R-:W-:Y:S02]  /*df50*/  SEL R3, RZ, 0x1, P1 ;  /* 0x00000001ff037807 */ /* 0x000fe40000800000 */
[----:B0-----:R-:W-:Y:S02]  /*df60*/  SEL R7, R2, RZ, P1 ;  /* 0x000000ff02077207 */ /* 0x001fe40000800000 */
[----:B------:R-:W-:-:S03]  /*df70*/  LOP3.LUT R9, R24, R3, RZ, 0x3c, !PT ;  /* 0x0000000318097212 */ /* 0x000fc600078e3cff */
[----:B------:R-:W-:Y:S01]  /*df80*/  IMAD R11, R7, 0x8, R0 ;  /* 0x00000008070b7824 */ /* 0x000fe200078e0200 */
[----:B------:R-:W-:Y:S01]  /*df90*/  SHF.L.U32 R6, R9, 0x1f, RZ ;  /* 0x0000001f09067819 */ /* 0x000fe200000006ff */
[----:B-1----:R-:W-:Y:S06]  /*dfa0*/  @!P0 BRA `(.L_x_327) ;  /* 0x0000000400408947 */ /* 0x002fec0003800000 */
.L_x_343:
[----:B------:R-:W1:Y:S01]  /*dfb0*/  SYNCS.PHASECHK.TRANS64.TRYWAIT P0, [R11+URZ], R6 ;  /* 0x000000060b0075a7 */ /* 0x000e62000800017f */
[----:B------:R-:W-:-:S05]  /*dfc0*/  VIADD R2, R7, 0x1 ;  /* 0x0000000107027836 */ /* 0x000fca0000000000 */
[----:B------:R-:W-:-:S04]  /*dfd0*/  ISETP.NE.AND P1, PT, R2, 0x5, PT ;  /* 0x000000050200780c */ /* 0x000fc80003f25270 */
[----:B------:R-:W-:Y:S02]  /*dfe0*/  SEL R4, RZ, 0x1, P1 ;  /* 0x00000001ff047807 */ /* 0x000fe40000800000 */
[----:B------:R-:W-:Y:S02]  /*dff0*/  SEL R3, R2, RZ, P1 ;  /* 0x000000ff02037207 */ /* 0x000fe40000800000 */
[----:B------:R-:W-:Y:S01]  /*e000*/  LOP3.LUT R4, R9, R4, RZ, 0x3c, !PT ;  /* 0x0000000409047212 */ /* 0x000fe200078e3cff */
[----:B-1----:R-:W-:Y:S06]  /*e010*/  @!P0 BRA `(.L_x_328) ;  /* 0x0000000400388947 */ /* 0x002fec0003800000 */
.L_x_344:
[----:B------:R-:W-:Y:S01]  /*e020*/  IMAD R3, R3, 0x8, R0 ;  /* 0x0000000803037824 */ /* 0x000fe200078e0200 */
[----:B------:R-:W-:-:S07]  /*e030*/  SHF.L.U32 R0, R4, 0x1f, RZ ;  /* 0x0000001f04007819 */ /* 0x000fce00000006ff */
.L_x_329:
[----:B--2---:R2:W3:Y:S02]  /*e040*/  SYNCS.PHASECHK.TRANS64.TRYWAIT P0, [R3+URZ], R0 ;  /* 0x00000000030075a7 */ /* 0x0044e4000800017f */
[----:B---3--:R-:W-:Y:S05]  /*e050*/  @!P0 NANOSLEEP.SYNCS 0x989680 ;  /* 0x009896800000895d */ /* 0x008fea0003900000 */
[----:B------:R-:W3:Y:S02]  /*e060*/  @!P0 SYNCS.PHASECHK.TRANS64 P0, [R3+URZ], R0 ;  /* 0x00000000030085a7 */ /* 0x000ee4000800007f */
[----:B---3--:R-:W-:Y:S05]  /*e070*/  @!P0 BRA `(.L_x_329) ;  /* 0xfffffffc00f08947 */ /* 0x008fea000383ffff */
.L_x_323:
[----:B------:R-:W-:Y:S05]  /*e080*/  BSYNC B0 ;  /* 0x0000000000007941 */ /* 0x000fea0003800000 */
.L_x_322:
[----:B------:R-:W-:Y:S05]  /*e090*/  EXIT ;  /* 0x000000000000794d */ /* 0x000fea0003800000 */
.L_x_15:
[----:B0-----:R-:W-:-:S04]  /*e0a0*/  IMAD.U32 R0, RZ, RZ, UR47 ;  /* 0x0000002fff007e24 */ /* 0x001fc8000f8e00ff */
[----:B------:R0:W1:Y:S03]  /*e0b0*/  SYNCS.PHASECHK.TRANS64.TRYWAIT P0, [R0+URZ], R3 ;  /* 0x00000003000075a7 */ /* 0x000066000800017f */
[----:B-1----:R-:W-:Y:S05]  /*e0c0*/  @!P0 NANOSLEEP.SYNCS 0x989680 ;  /* 0x009896800000895d */ /* 0x002fea0003900000 */
[----:B------:R-:W1:Y:S02]  /*e0d0*/  @!P0 SYNCS.PHASECHK.TRANS64 P0, [R0+URZ], R3 ;  /* 0x00000003000085a7 */ /* 0x000e64000800007f */
[----:B-1----:R-:W-:Y:S05]  /*e0e0*/  @!P0 BRA `(.L_x_15) ;  /* 0xfffffffc00ec8947 */ /* 0x002fea000383ffff */
[----:B------:R-:W-:Y:S05]  /*e0f0*/  BRA `(.L_x_330) ;  /* 0xffffff3400107947 */ /* 0x000fea000383ffff */
.L_x_19:
[----:B------:R-:W-:Y:S01]  /*e100*/  CS2R R12, SRZ ;  /* 0x00000000000c7805 */ /* 0x000fe2000001ff00 */
[----:B------:R-:W-:Y:S02]  /*e110*/  IMAD.MOV.U32 R11, RZ, RZ, 0x1f ;  /* 0x0000001fff0b7424 */ /* 0x000fe400078e00ff */
[----:B------:R-:W-:-:S07]  /*e120*/  IMAD.MOV.U32 R15, RZ, RZ, -0x1 ;  /* 0xffffffffff0f7424 */ /* 0x000fce00078e00ff */
[----:B-----5:R-:W-:Y:S05]  /*e130*/  WARPSYNC.COLLECTIVE R15, `(.L_x_331) ;  /* 0x000000000f087348 */ /* 0x020fea0003c00000 */
[----:B------:R0:W1:Y:S02]  /*e140*/  SHFL.IDX P6, R14, R13, R12, R11 ;  /* 0x0000000c0d0e7389 */ /* 0x00006400000c000b */
[----:B01---5:R-:W-:Y:S01]  /*e150*/  ENDCOLLECTIVE ;  /* 0x000000000000791b */ /* 0x023fe20003800000 */
.L_x_331:
[----:B------:R-:W-:Y:S05]  /*e160*/  BRA `(.L_x_332) ;  /* 0xffffff3400e47947 */ /* 0x000fea000383ffff */
.L_x_23:
[----:B-1----:R1:W2:Y:S02]  /*e170*/  SYNCS.PHASECHK.TRANS64.TRYWAIT P1, [R3+URZ], R0 ;  /* 0x00000000030075a7 */ /* 0x0022a4000802017f */
[----:B--2---:R-:W-:Y:S05]  /*e180*/  @!P1 NANOSLEEP.SYNCS 0x989680 ;  /* 0x009896800000995d */ /* 0x004fea0003900000 */
[----:B------:R-:W2:Y:S02]  /*e190*/  @!P1 SYNCS.PHASECHK.TRANS64 P1, [R3+URZ], R0 ;  /* 0x00000000030095a7 */ /* 0x000ea4000802007f */
[----:B--2---:R-:W-:Y:S05]  /*e1a0*/  @!P1 BRA `(.L_x_23) ;  /* 0xfffffffc00f09947 */ /* 0x004fea000383ffff */
[----:B------:R-:W-:Y:S05]  /*e1b0*/  BRA `(.L_x_22) ;  /* 0xffffff3800007947 */ /* 0x000fea000383ffff */
.L_x_28:
[----:B0-----:R0:W1:Y:S02]  /*e1c0*/  SYNCS.PHASECHK.TRANS64.TRYWAIT P1, [R3+URZ], R4 ;  /* 0x00000004030075a7 */ /* 0x001064000802017f */
[----:B-1----:R-:W-:Y:S05]  /*e1d0*/  @!P1 NANOSLEEP.SYNCS 0x989680 ;  /* 0x009896800000995d */ /* 0x002fea0003900000 */
[----:B------:R-:W1:Y:S02]  /*e1e0*/  @!P1 SYNCS.PHASECHK.TRANS64 P1, [R3+URZ], R4 ;  /* 0x00000004030095a7 */ /* 0x000e64000802007f */
[----:B-1----:R-:W-:Y:S05]  /*e1f0*/  @!P1 BRA `(.L_x_28) ;  /* 0xfffffffc00f09947 */ /* 0x002fea000383ffff */
[----:B------:R-:W-:Y:S05]  /*e200*/  BRA `(.L_x_27) ;  /* 0xffffff4000847947 */ /* 0x000fea000383ffff */
.L_x_36:
[----:B0-----:R0:W1:Y:S02]  /*e210*/  SYNCS.PHASECHK.TRANS64.TRYWAIT P1, [R3+URZ], R4 ;  /* 0x00000004030075a7 */ /* 0x001064000802017f */
[----:B-1----:R-:W-:Y:S05]  /*e220*/  @!P1 NANOSLEEP.SYNCS 0x989680 ;  /* 0x009896800000995d */ /* 0x002fea0003900000 */
[----:B------:R-:W1:Y:S02]  /*e230*/  @!P1 SYNCS.PHASECHK.TRANS64 P1, [R3+URZ], R4 ;  /* 0x00000004030095a7 */ /* 0x000e64000802007f */
[----:B-1----:R-:W-:Y:S05]  /*e240*/  @!P1 BRA `(.L_x_36) ;  /* 0xfffffffc00f09947 */ /* 0x002fea000383ffff */
[----:B------:R-:W-:Y:S05]  /*e250*/  BRA `(.L_x_35) ;  /* 0xffffff4c001c7947 */ /* 0x000fea000383ffff */
.L_x_42:
[----:B0-----:R-:W-:-:S04]  /*e260*/  IMAD.U32 R0, RZ, RZ, UR47 ;  /* 0x0000002fff007e24 */ /* 0x001fc8000f8e00ff */
[----:B------:R0:W1:Y:S03]  /*e270*/  SYNCS.PHASECHK.TRANS64.TRYWAIT P0, [R0+URZ+0x10], R3 ;  /* 0x00001003000075a7 */ /* 0x000066000800017f */
[----:B-1----:R-:W-:Y:S05]  /*e280*/  @!P0 NANOSLEEP.SYNCS 0x989680 ;  /* 0x009896800000895d */ /* 0x002fea0003900000 */
[----:B------:R-:W1:Y:S02]  /*e290*/  @!P0 SYNCS.PHASECHK.TRANS64 P0, [R0+URZ+0x10], R3 ;  /* 0x00001003000085a7 */ /* 0x000e64000800007f */
[----:B-1----:R-:W-:Y:S05]  /*e2a0*/  @!P0 BRA `(.L_x_42) ;  /* 0xfffffffc00ec8947 */ /* 0x002fea000383ffff */
[----:B------:R-:W-:Y:S05]  /*e2b0*/  BRA `(.L_x_333) ;  /* 0xffffff58001c7947 */ /* 0x000fea000383ffff */
.L_x_307:
[----:B------:R-:W-:Y:S01]  /*e2c0*/  BSSY B0, `(.L_x_334) ;  /* 0x0000006000007945 */ /* 0x000fe20003800000 */
[----:B------:R-:W-:-:S07]  /*e2d0*/  IMAD.MOV.U32 R15, RZ, RZ, -0x1 ;  /* 0xffffffffff0f7424 */ /* 0x000fce00078e00ff */
[----:B-----5:R-:W-:Y:S05]  /*e2e0*/  WARPSYNC.COLLECTIVE R15, `(.L_x_335) ;  /* 0x000000000f0c7348 */ /* 0x020fea0003c00000 */
[----:B------:R-:W-:Y:S02]  /*e2f0*/  ELECT P6, UR62, PT ;  /* 0x00000000003e782f */ /* 0x000fe400038c0000 */
[----:B------:R-:W-:Y:S01]  /*e300*/  MOV R14, UR62 ;  /* 0x0000003e000e7c02 */ /* 0x000fe20008000f00 */
[----:B-----5:R-:W-:Y:S10]  /*e310*/  ENDCOLLECTIVE ;  /* 0x000000000000791b */ /* 0x020ff40003800000 */
.L_x_335:
[----:B------:R-:W-:Y:S05]  /*e320*/  BSYNC B0 ;  /* 0x0000000000007941 */ /* 0x000fea0003800000 */
.L_x_334:
[----:B------:R-:W-:Y:S05]  /*e330*/  BRA `(.L_x_336) ;  /* 0xffffffec00147947 */ /* 0x000fea000383ffff */
.L_x_312:
[----:B0-----:R0:W2:Y:S02]  /*e340*/  SYNCS.PHASECHK.TRANS64.TRYWAIT P0, [R6+URZ+0x28], R3 ;  /* 0x00002803060075a7 */ /* 0x0010a4000800017f */
[----:B--2---:R-:W-:Y:S05]  /*e350*/  @!P0 NANOSLEEP.SYNCS 0x989680 ;  /* 0x009896800000895d */ /* 0x004fea0003900000 */
[----:B------:R-:W2:Y:S02]  /*e360*/  @!P0 SYNCS.PHASECHK.TRANS64 P0, [R6+URZ+0x28], R3 ;  /* 0x00002803060085a7 */ /* 0x000ea4000800007f */
[----:B--2---:R-:W-:Y:S05]  /*e370*/  @!P0 BRA `(.L_x_312) ;  /* 0xfffffffc00f08947 */ /* 0x004fea000383ffff */
[----:B------:R-:W-:Y:S05]  /*e380*/  BRA `(.L_x_337) ;  /* 0xffffffec00e87947 */ /* 0x000fea000383ffff */
.L_x_321:
[----:B------:R-:W-:Y:S01]  /*e390*/  BSSY B0, `(.L_x_338) ;  /* 0x0000006000007945 */ /* 0x000fe20003800000 */
[----:B------:R-:W-:-:S07]  /*e3a0*/  IMAD.MOV.U32 R15, RZ, RZ, -0x1 ;  /* 0xffffffffff0f7424 */ /* 0x000fce00078e00ff */
[----:B-----5:R-:W-:Y:S05]  /*e3b0*/  WARPSYNC.COLLECTIVE R15, `(.L_x_339) ;  /* 0x000000000f0c7348 */ /* 0x020fea0003c00000 */
[----:B------:R-:W-:Y:S02]  /*e3c0*/  ELECT P6, UR62, PT ;  /* 0x00000000003e782f */ /* 0x000fe400038c0000 */
[----:B------:R-:W-:Y:S01]  /*e3d0*/  MOV R14, UR62 ;  /* 0x0000003e000e7c02 */ /* 0x000fe20008000f00 */
[----:B-----5:R-:W-:Y:S10]  /*e3e0*/  ENDCOLLECTIVE ;  /* 0x000000000000791b */ /* 0x020ff40003800000 */
.L_x_339:
[----:B------:R-:W-:Y:S05]  /*e3f0*/  BSYNC B0 ;  /* 0x0000000000007941 */ /* 0x000fea0003800000 */
.L_x_338:
[----:B------:R-:W-:Y:S05]  /*e400*/  BRA `(.L_x_340) ;  /* 0xfffffff800487947 */ /* 0x000fea000383ffff */
.L_x_325:
[----:B0-----:R0:W1:Y:S02]  /*e410*/  SYNCS.PHASECHK.TRANS64.TRYWAIT P0, [R5+URZ], R2 ;  /* 0x00000002050075a7 */ /* 0x001064000800017f */
[----:B-1----:R-:W-:Y:S05]  /*e420*/  @!P0 NANOSLEEP.SYNCS 0x989680 ;  /* 0x009896800000895d */ /* 0x002fea0003900000 */
[----:B------:R-:W1:Y:S02]  /*e430*/  @!P0 SYNCS.PHASECHK.TRANS64 P0, [R5+URZ], R2 ;  /* 0x00000002050085a7 */ /* 0x000e64000800007f */
[----:B-1----:R-:W-:Y:S05]  /*e440*/  @!P0 BRA `(.L_x_325) ;  /* 0xfffffffc00f08947 */ /* 0x002fea000383ffff */
[----:B------:R-:W-:Y:S05]  /*e450*/  BRA `(.L_x_341) ;  /* 0xfffffff8008c7947 */ /* 0x000fea000383ffff */
.L_x_326:
[----:B0-----:R0:W1:Y:S02]  /*e460*/  SYNCS.PHASECHK.TRANS64.TRYWAIT P0, [R7+URZ], R4 ;  /* 0x00000004070075a7 */ /* 0x001064000800017f */
[----:B-1----:R-:W-:Y:S05]  /*e470*/  @!P0 NANOSLEEP.SYNCS 0x989680 ;  /* 0x009896800000895d */ /* 0x002fea0003900000 */
[----:B------:R-:W1:Y:S02]  /*e480*/  @!P0 SYNCS.PHASECHK.TRANS64 P0, [R7+URZ], R4 ;  /* 0x00000004070085a7 */ /* 0x000e64000800007f */
[----:B-1----:R-:W-:Y:S05]  /*e490*/  @!P0 BRA `(.L_x_326) ;  /* 0xfffffffc00f08947 */ /* 0x002fea000383ffff */
[----:B------:R-:W-:Y:S05]  /*e4a0*/  BRA `(.L_x_342) ;  /* 0xfffffff8009c7947 */ /* 0x000fea000383ffff */
.L_x_327:
[----:B0-----:R0:W1:Y:S02]  /*e4b0*/  SYNCS.PHASECHK.TRANS64.TRYWAIT P0, [R8+URZ], R5 ;  /* 0x00000005080075a7 */ /* 0x001064000800017f */
[----:B-1----:R-:W-:Y:S05]  /*e4c0*/  @!P0 NANOSLEEP.SYNCS 0x989680 ;  /* 0x009896800000895d */ /* 0x002fea0003900000 */
[----:B------:R-:W1:Y:S02]  /*e4d0*/  @!P0 SYNCS.PHASECHK.TRANS64 P0, [R8+URZ], R5 ;  /* 0x00000005080085a7 */ /* 0x000e64000800007f */
[----:B-1----:R-:W-:Y:S05]  /*e4e0*/  @!P0 BRA `(.L_x_327) ;  /* 0xfffffffc00f08947 */ /* 0x002fea000383ffff */
[----:B------:R-:W-:Y:S05]  /*e4f0*/  BRA `(.L_x_343) ;  /* 0xfffffff800ac7947 */ /* 0x000fea000383ffff */
.L_x_328:
[----:B-1----:R1:W2:Y:S02]  /*e500*/  SYNCS.PHASECHK.TRANS64.TRYWAIT P0, [R11+URZ], R6 ;  /* 0x000000060b0075a7 */ /* 0x0022a4000800017f */
[----:B--2---:R-:W-:Y:S05]  /*e510*/  @!P0 NANOSLEEP.SYNCS 0x989680 ;  /* 0x009896800000895d */ /* 0x004fea0003900000 */
[----:B------:R-:W2:Y:S02]  /*e520*/  @!P0 SYNCS.PHASECHK.TRANS64 P0, [R11+URZ], R6 ;  /* 0x000000060b0085a7 */ /* 0x000ea4000800007f */
[----:B--2---:R-:W-:Y:S05]  /*e530*/  @!P0 BRA `(.L_x_328) ;  /* 0xfffffffc00f08947 */ /* 0x004fea000383ffff */
[----:B------:R-:W-:Y:S05]  /*e540*/  BRA `(.L_x_344) ;  /* 0xfffffff800b47947 */ /* 0x000fea000383ffff */
.L_x_345:
[----:B------:R-:W-:-:S00]  /*e550*/  BRA `(.L_x_345) ;  /* 0xfffffffc00fc7947 */ /* 0x000fc0000383ffff */
[----:B------:R-:W-:-:S00]  /*e560*/  NOP ;  /* 0x0000000000007918 */ /* 0x000fc00000000000 */
        /* <DEDUP_REMOVED lines=9> */
.L_x_346:


//--------------------- .nv.global.init           --------------------------
	.section	.nv.global.init,"aw",@progbits
.nv.global.init:
	.type		$str$24,@object
	.size		$str$24,($str$25 - $str$24)
$str$24:
        /*0000*/ 	.byte	0x28, 0x61, 0x64, 0x64, 0x72, 0x65, 0x73, 0x73, 0x20, 0x26, 0x20, 0x6d, 0x61, 0x73, 0x6b, 0x29
        /*0010*/ 	.byte	0x20, 0x3d, 0x3d, 0x20, 0x30, 0x00
	.type		$str$25,@object
	.size		$str$25,(__unnamed_1 - $str$25)
$str$25:
        /*0016*/ 	.byte	0x2f, 0x74, 0x6d, 0x70, 0x2f, 0x63, 0x75, 0x74, 0x6c, 0x61, 0x73, 0x73, 0x5f, 0x73, 0x77, 0x65
        /*0026*/ 	.byte	0x65, 0x70, 0x5f, 0x73, 0x72, 0x63, 0x2f, 0x69, 0x6e, 0x63, 0x6c, 0x75, 0x64, 0x65, 0x2f, 0x63
        /*0036*/ 	.byte	0x75, 0x74, 0x65, 0x2f, 0x70, 0x6f, 0x69, 0x6e, 0x74, 0x65, 0x72, 0x5f, 0x66, 0x6c, 0x61, 0x67
        /*0046*/ 	.byte	0x67, 0x65, 0x64, 0x2e, 0x68, 0x70, 0x70, 0x00
	.type		__unnamed_1,@object
	.size		__unnamed_1,(__unnamed_2 - __unnamed_1)
__unnamed_1:
        /*004e*/ 	.byte	0x61, 0x75, 0x74, 0x6f, 0x20, 0x63, 0x75, 0x74, 0x65, 0x3a, 0x3a, 0x61, 0x73, 0x5f, 0x70, 0x6f
        /* <DEDUP_REMOVED lines=28> */
	.type		__unnamed_2,@object
	.size		__unnamed_2,(.L_1 - __unnamed_2)
__unnamed_2:
        /* <DEDUP_REMOVED lines=29> */
        /*03ee*/ 	.byte	0x20, 0x26, 0x5d, 0x00
.L_1:


//--------------------- .nv.shared._ZN7cutlass13device_kernelINS_4gemm6kernel13GemmUniversalIN4cute5tupleIJiiiiEEENS1_10collective13CollectiveMmaINS1_39MainloopSm90TmaGmmaRmemAWarpSpecializedILi5ENS5_IJNS4_1CILi1EEESB_SB_EEENS1_32KernelTmaWarpSpecializedPingpongEEENS5_IJNSA_ILi64EEENSA_ILi256EEENSA_ILi128EEEEEENS_12float_e4m3_tENS5_IJSB_llEEENS_12float_e5m2_tENS5_IJlSB_lEEENS4_8TiledMMAINS4_8MMA_AtomIJNS4_4SM904GMMA31MMA_64x256x32_F32E4M3E5M2_RS_TNILNSQ_7ScaleInE1ELSS_1EEEEEENS4_6LayoutISC_NS5_IJNSA_ILi0EEESW_SW_EEEEENS5_IJNS4_10UnderscoreESZ_SZ_EEEEENS4_13SM90_TMA_LOADENS4_14ComposedLayoutINS4_7SwizzleILi2ELi4ELi3EEENS4_18smem_ptr_flag_bitsILi8EEENSV_INS5_IJSF_NSA_ILi8EEEEEENS5_IJSB_SF_EEEEEEENS4_9Copy_AtomIJNS4_39AutoVectorizingCopyWithAssumedAlignmentILi128EEESJ_EEENS4_8identityES12_NS13_INS14_ILi3ELi4ELi3EEES17_NSV_INS5_IJS18_SH_EEENS5_IJSH_SB_EEEEEEEvS1H_EENS_8epilogue10collective6detail29Sm90TmaWarpSpecializedAdapterINS1P_15DefaultEpilogueISJ_SM_SM_NS1O_6thread17LinearCombinationISJ_Li1EffLNS1T_9ScaleType4KindE0ELNS_15FloatRoundStyleE2ESJ_EENS1_15EpilogueDefaultEEEEEvvEEEEvNT_6ParamsE --------------------------
	.section	.nv.shared._ZN7cutlass13device_kernelINS_4gemm6kernel13GemmUniversalIN4cute5tupleIJiiiiEEENS1_10collective13CollectiveMmaINS1_39MainloopSm90TmaGmmaRmemAWarpSpecializedILi5ENS5_IJNS4_1CILi1EEESB_SB_EEENS1_32KernelTmaWarpSpecializedPingpongEEENS5_IJNSA_ILi64EEENSA_ILi256EEENSA_ILi128EEEEEENS_12float_e4m3_tENS5_IJSB_llEEENS_12float_e5m2_tENS5_IJlSB_lEEENS4_8TiledMMAINS4_8MMA_AtomIJNS4_4SM904GMMA31MMA_64x256x32_F32E4M3E5M2_RS_TNILNSQ_7ScaleInE1ELSS_1EEEEEENS4_6LayoutISC_NS5_IJNSA_ILi0EEESW_SW_EEEEENS5_IJNS4_10UnderscoreESZ_SZ_EEEEENS4_13SM90_TMA_LOADENS4_14ComposedLayoutINS4_7SwizzleILi2ELi4ELi3EEENS4_18smem_ptr_flag_bitsILi8EEENSV_INS5_IJSF_NSA_ILi8EEEEEENS5_IJSB_SF_EEEEEEENS4_9Copy_AtomIJNS4_39AutoVectorizingCopyWithAssumedAlignmentILi128EEESJ_EEENS4_8identityES12_NS13_INS14_ILi3ELi4ELi3EEES17_NSV_INS5_IJS18_SH_EEENS5_IJSH_SB_EEEEEEEvS1H_EENS_8epilogue10collective6detail29Sm90TmaWarpSpecializedAdapterINS1P_15DefaultEpilogueISJ_SM_SM_NS1O_6thread17LinearCombinationISJ_Li1EffLNS1T_9ScaleType4KindE0ELNS_15FloatRoundStyleE2ESJ_EENS1_15EpilogueDefaultEEEEEvvEEEEvNT_6ParamsE,"aw",@nobits
	.sectionflags	@""
	.align	16
	.zero		1024


//--------------------- .nv.shared.reserved.0     --------------------------
	.section	.nv.shared.reserved.0,"aw",@nobits
	.weak		__nv_reservedSMEM_offset_0_alias
	.size		__nv_reservedSMEM_offset_0_alias, 0, 0
	.other		__nv_reservedSMEM_offset_0_alias,@"STO_CUDA_RESERVED_SHARED STV_DEFAULT"
__nv_reservedSMEM_offset_0_alias:
	.zero		0


//--------------------- .nv.global                --------------------------
	.section	.nv.global,"aw",@nobits
.nv.global:
	.type		_ZN40_INTERNAL_f84f31d5_4_k_cu_a35900cf_264494cute1_E,@object
	.size		_ZN40_INTERNAL_f84f31d5_4_k_cu_a35900cf_264494cute1_E,(_ZN40_INTERNAL_f84f31d5_4_k_cu_a35900cf_264494cuda3std3__45__cpo6cbeginE - _ZN40_INTERNAL_f84f31d5_4_k_cu_a35900cf_264494cute1_E)
_ZN40_INTERNAL_f84f31d5_4_k_cu_a35900cf_264494cute1_E:
	.zero		1
	.type		_ZN40_INTERNAL_f84f31d5_4_k_cu_a35900cf_264494cuda3std3__45__cpo6cbeginE,@object
	.size		_ZN40_INTERNAL_f84f31d5_4_k_cu_a35900cf_264494cuda3std3__45__cpo6cbeginE,(_ZN40_INTERNAL_f84f31d5_4_k_cu_a35900cf_264494cuda3std3__48in_placeE - _ZN40_INTERNAL_f84f31d5_4_k_cu_a35900cf_264494cuda3std3__45__cpo6cbeginE)
_ZN40_INTERNAL_f84f31d5_4_k_cu_a35900cf_264494cuda3std3__45__cpo6cbeginE:
	.zero		1
	.type		_ZN40_INTERNAL_f84f31d5_4_k_cu_a35900cf_264494cuda3std3__48in_placeE,@object
	.size		_ZN40_INTERNAL_f84f31d5_4_k_cu_a35900cf_264494cuda3std3__48in_placeE,(_ZN40_INTERNAL_f84f31d5_4_k_cu_a35900cf_264494cuda3std6ranges3__45__cpo9iter_moveE - _ZN40_INTERNAL_f84f31d5_4_k_cu_a35900cf_264494cuda3std3__48in_placeE)
_ZN40_INTERNAL_f84f31d5_4_k_cu_a35900cf_264494cuda3std3__48in_placeE:
	.zero		1
	.type		_ZN40_INTERNAL_f84f31d5_4_k_cu_a35900cf_264494cuda3std6ranges3__45__cpo9iter_moveE,@object
	.size		_ZN40_INTERNAL_f84f31d5_4_k_cu_a35900cf_264494cuda3std6ranges3__45__cpo9iter_moveE,(_ZN40_INTERNAL_f84f31d5_4_k_cu_a35900cf_264494cuda3std3__45__cpo5beginE - _ZN40_INTERNAL_f84f31d5_4_k_cu_a35900cf_264494cuda3std6ranges3__45__cpo9iter_moveE)
_ZN40_INTERNAL_f84f31d5_4_k_cu_a35900cf_264494cuda3std6ranges3__45__cpo9iter_moveE:
	.zero		1
	.type		_ZN40_INTERNAL_f84f31d5_4_k_cu_a35900cf_264494cuda3std3__45__cpo5beginE,@object
	.size		_ZN40_INTERNAL_f84f31d5_4_k_cu_a35900cf_264494cuda3std3__45__cpo5beginE,(_ZN40_INTERNAL_f84f31d5_4_k_cu_a35900cf_264494cuda3std3__442_GLOBAL__N__f84f31d5_4_k_cu_a35900cf_264496ignoreE - _ZN40_INTERNAL_f84f31d5_4_k_cu_a35900cf_264494cuda3std3__45__cpo5beginE)
_ZN40_INTERNAL_f84f31d5_4_k_cu_a35900cf_264494cuda3std3__45__cpo5beginE:
	.zero		1
	.type		_ZN40_INTERNAL_f84f31d5_4_k_cu_a35900cf_264494cuda3std3__442_GLOBAL__N__f84f31d5_4_k_cu_a35900cf_264496ignoreE,@object
	.size		_ZN40_INTERNAL_f84f31d5_4_k_cu_a35900cf_264494cuda3std3__442_GLOBAL__N__f84f31d5_4_k_cu_a35900cf_264496ignoreE,(_ZN40_INTERNAL_f84f31d5_4_k_cu_a35900cf_264494cute7productE - _ZN40_INTERNAL_f84f31d5_4_k_cu_a35900cf_264494cuda3std3__442_GLOBAL__N__f84f31d5_4_k_cu_a35900cf_264496ignoreE)
_ZN40_INTERNAL_f84f31d5_4_k_cu_a35900cf_264494cuda3std3__442_GLOBAL__N__f84f31d5_4_k_cu_a35900cf_264496ignoreE:
	.zero		1
	.type		_ZN40_INTERNAL_f84f31d5_4_k_cu_a35900cf_264494cute7productE,@object
	.size		_ZN40_INTERNAL_f84f31d5_4_k_cu_a35900cf_264494cute7productE,(_ZN40_INTERNAL_f84f31d5_4_k_cu_a35900cf_264494cuda3std3__45__cpo3endE - _ZN40_INTERNAL_f84f31d5_4_k_cu_a35900cf_264494cute7productE)
_ZN40_INTERNAL_f84f31d5_4_k_cu_a35900cf_264494cute7productE:
	.zero		1
	.type		_ZN40_INTERNAL_f84f31d5_4_k_cu_a35900cf_264494cuda3std3__45__cpo3endE,@object
	.size		_ZN40_INTERNAL_f84f31d5_4_k_cu_a35900cf_264494cuda3std3__45__cpo3endE,(_ZN40_INTERNAL_f84f31d5_4_k_cu_a35900cf_264494cuda3std3__419piecewise_constructE - _ZN40_INTERNAL_f84f31d5_4_k_cu_a35900cf_264494cuda3std3__45__cpo3endE)
_ZN40_INTERNAL_f84f31d5_4_k_cu_a35900cf_264494cuda3std3__45__cpo3endE:
	.zero		1
	.type		_ZN40_INTERNAL_f84f31d5_4_k_cu_a35900cf_264494cuda3std3__419piecewise_constructE,@object
	.size		_ZN40_INTERNAL_f84f31d5_4_k_cu_a35900cf_264494cuda3std3__419piecewise_constructE,(_ZN40_INTERNAL_f84f31d5_4_k_cu_a35900cf_264494cuda3std3__45__cpo4cendE - _ZN40_INTERNAL_f84f31d5_4_k_cu_a35900cf_264494cuda3std3__419piecewise_constructE)
_ZN40_INTERNAL_f84f31d5_4_k_cu_a35900cf_264494cuda3std3__419piecewise_constructE:
	.zero		1
	.type		_ZN40_INTERNAL_f84f31d5_4_k_cu_a35900cf_264494cuda3std3__45__cpo4cendE,@object
	.size		_ZN40_INTERNAL_f84f31d5_4_k_cu_a35900cf_264494cuda3std3__45__cpo4cendE,(_ZN40_INTERNAL_f84f31d5_4_k_cu_a35900cf_264494cuda3std6ranges3__45__cpo4swapE - _ZN40_INTERNAL_f84f31d5_4_k_cu_a35900cf_264494cuda3std3__45__cpo4cendE)
_ZN40_INTERNAL_f84f31d5_4_k_cu_a35900cf_264494cuda3std3__45__cpo4cendE:
	.zero		1
	.type		_ZN40_INTERNAL_f84f31d5_4_k_cu_a35900cf_264494cuda3std6ranges3__45__cpo4swapE,@object
	.size		_ZN40_INTERNAL_f84f31d5_4_k_cu_a35900cf_264494cuda3std6ranges3__45__cpo4swapE,(.L_9 - _ZN40_INTERNAL_f84f31d5_4_k_cu_a35900cf_264494cuda3std6ranges3__45__cpo4swapE)
_ZN40_INTERNAL_f84f31d5_4_k_cu_a35900cf_264494cuda3std6ranges3__45__cpo4swapE:
	.zero		1
.L_9:


//--------------------- .nv.constant0._ZN7cutlass13device_kernelINS_4gemm6kernel13GemmUniversalIN4cute5tupleIJiiiiEEENS1_10collective13CollectiveMmaINS1_39MainloopSm90TmaGmmaRmemAWarpSpecializedILi5ENS5_IJNS4_1CILi1EEESB_SB_EEENS1_32KernelTmaWarpSpecializedPingpongEEENS5_IJNSA_ILi64EEENSA_ILi256EEENSA_ILi128EEEEEENS_12float_e4m3_tENS5_IJSB_llEEENS_12float_e5m2_tENS5_IJlSB_lEEENS4_8TiledMMAINS4_8MMA_AtomIJNS4_4SM904GMMA31MMA_64x256x32_F32E4M3E5M2_RS_TNILNSQ_7ScaleInE1ELSS_1EEEEEENS4_6LayoutISC_NS5_IJNSA_ILi0EEESW_SW_EEEEENS5_IJNS4_10UnderscoreESZ_SZ_EEEEENS4_13SM90_TMA_LOADENS4_14ComposedLayoutINS4_7SwizzleILi2ELi4ELi3EEENS4_18smem_ptr_flag_bitsILi8EEENSV_INS5_IJSF_NSA_ILi8EEEEEENS5_IJSB_SF_EEEEEEENS4_9Copy_AtomIJNS4_39AutoVectorizingCopyWithAssumedAlignmentILi128EEESJ_EEENS4_8identityES12_NS13_INS14_ILi3ELi4ELi3EEES17_NSV_INS5_IJS18_SH_EEENS5_IJSH_SB_EEEEEEEvS1H_EENS_8epilogue10collective6detail29Sm90TmaWarpSpecializedAdapterINS1P_15DefaultEpilogueISJ_SM_SM_NS1O_6thread17LinearCombinationISJ_Li1EffLNS1T_9ScaleType4KindE0ELNS_15FloatRoundStyleE2ESJ_EENS1_15EpilogueDefaultEEEEEvvEEEEvNT_6ParamsE --------------------------
	.section	.nv.constant0._ZN7cutlass13device_kernelINS_4gemm6kernel13GemmUniversalIN4cute5tupleIJiiiiEEENS1_10collective13CollectiveMmaINS1_39MainloopSm90TmaGmmaRmemAWarpSpecializedILi5ENS5_IJNS4_1CILi1EEESB_SB_EEENS1_32KernelTmaWarpSpecializedPingpongEEENS5_IJNSA_ILi64EEENSA_ILi256EEENSA_ILi128EEEEEENS_12float_e4m3_tENS5_IJSB_llEEENS_12float_e5m2_tENS5_IJlSB_lEEENS4_8TiledMMAINS4_8MMA_AtomIJNS4_4SM904GMMA31MMA_64x256x32_F32E4M3E5M2_RS_TNILNSQ_7ScaleInE1ELSS_1EEEEEENS4_6LayoutISC_NS5_IJNSA_ILi0EEESW_SW_EEEEENS5_IJNS4_10UnderscoreESZ_SZ_EEEEENS4_13SM90_TMA_LOADENS4_14ComposedLayoutINS4_7SwizzleILi2ELi4ELi3EEENS4_18smem_ptr_flag_bitsILi8EEENSV_INS5_IJSF_NSA_ILi8EEEEEENS5_IJSB_SF_EEEEEEENS4_9Copy_AtomIJNS4_39AutoVectorizingCopyWithAssumedAlignmentILi128EEESJ_EEENS4_8identityES12_NS13_INS14_ILi3ELi4ELi3EEES17_NSV_INS5_IJS18_SH_EEENS5_IJSH_SB_EEEEEEEvS1H_EENS_8epilogue10collective6detail29Sm90TmaWarpSpecializedAdapterINS1P_15DefaultEpilogueISJ_SM_SM_NS1O_6thread17LinearCombinationISJ_Li1EffLNS1T_9ScaleType4KindE0ELNS_15FloatRoundStyleE2ESJ_EENS1_15EpilogueDefaultEEEEEvvEEEEvNT_6ParamsE,"a",@progbits
	.sectionflags	@""
	.align	4
.nv.constant0._ZN7cutlass13device_kernelINS_4gemm6kernel13GemmUniversalIN4cute5tupleIJiiiiEEENS1_10collective13CollectiveMmaINS1_39MainloopSm90TmaGmmaRmemAWarpSpecializedILi5ENS5_IJNS4_1CILi1EEESB_SB_EEENS1_32KernelTmaWarpSpecializedPingpongEEENS5_IJNSA_ILi64EEENSA_ILi256EEENSA_ILi128EEEEEENS_12float_e4m3_tENS5_IJSB_llEEENS_12float_e5m2_tENS5_IJlSB_lEEENS4_8TiledMMAINS4_8MMA_AtomIJNS4_4SM904GMMA31MMA_64x256x32_F32E4M3E5M2_RS_TNILNSQ_7ScaleInE1ELSS_1EEEEEENS4_6LayoutISC_NS5_IJNSA_ILi0EEESW_SW_EEEEENS5_IJNS4_10UnderscoreESZ_SZ_EEEEENS4_13SM90_TMA_LOADENS4_14ComposedLayoutINS4_7SwizzleILi2ELi4ELi3EEENS4_18smem_ptr_flag_bitsILi8EEENSV_INS5_IJSF_NSA_ILi8EEEEEENS5_IJSB_SF_EEEEEEENS4_9Copy_AtomIJNS4_39AutoVectorizingCopyWithAssumedAlignmentILi128EEESJ_EEENS4_8identityES12_NS13_INS14_ILi3ELi4ELi3EEES17_NSV_INS5_IJS18_SH_EEENS5_IJSH_SB_EEEEEEEvS1H_EENS_8epilogue10collective6detail29Sm90TmaWarpSpecializedAdapterINS1P_15DefaultEpilogueISJ_SM_SM_NS1O_6thread17LinearCombinationISJ_Li1EffLNS1T_9ScaleType4KindE0ELNS_15FloatRoundStyleE2ESJ_EENS1_15EpilogueDefaultEEEEEvvEEEEvNT_6ParamsE:
	.zero		1664


//--------------------- SYMBOLS --------------------------

	.type		.nv.reservedSmem.offset0,@object
	.size		.nv.reservedSmem.offset0,0x4
	.type		__assertfail,@function
